//
// Generated by NVIDIA NVVM Compiler
//
// Compiler Build ID: CL-36424714
// Cuda compilation tools, release 13.0, V13.0.88
// Based on NVVM 20.0.0
//

.version 9.0
.target sm_100
.address_size 64

	// .globl	_Z6renderP4Vec3iiiP6SphereiP17curandStateXORWOW
.global .align 4 .b8 precalc_xorwow_matrix[102400];
.global .align 4 .b8 precalc_xorwow_offset_matrix[102400];
.global .align 4 .b8 mrg32k3aM1[2304];
.global .align 4 .b8 mrg32k3aM2[2304];
.global .align 4 .b8 mrg32k3aM1SubSeq[2016];
.global .align 4 .b8 mrg32k3aM2SubSeq[2016];
.global .align 4 .b8 mrg32k3aM1Seq[2304];
.global .align 4 .b8 mrg32k3aM2Seq[2304];
.const .align 8 .b8 __cr_lgamma_table[72];

.visible .entry _Z6renderP4Vec3iiiP6SphereiP17curandStateXORWOW(
	.param .u64 .ptr .align 1 _Z6renderP4Vec3iiiP6SphereiP17curandStateXORWOW_param_0,
	.param .u32 _Z6renderP4Vec3iiiP6SphereiP17curandStateXORWOW_param_1,
	.param .u32 _Z6renderP4Vec3iiiP6SphereiP17curandStateXORWOW_param_2,
	.param .u32 _Z6renderP4Vec3iiiP6SphereiP17curandStateXORWOW_param_3,
	.param .u64 .ptr .align 1 _Z6renderP4Vec3iiiP6SphereiP17curandStateXORWOW_param_4,
	.param .u32 _Z6renderP4Vec3iiiP6SphereiP17curandStateXORWOW_param_5,
	.param .u64 .ptr .align 1 _Z6renderP4Vec3iiiP6SphereiP17curandStateXORWOW_param_6
)
{
	.reg .pred 	%p<70>;
	.reg .b32 	%r<157>;
	.reg .b32 	%f<441>;
	.reg .b64 	%rd<91>;

	ld.param.u32 	%r49, [_Z6renderP4Vec3iiiP6SphereiP17curandStateXORWOW_param_1];
	ld.param.u32 	%r53, [_Z6renderP4Vec3iiiP6SphereiP17curandStateXORWOW_param_2];
	ld.param.u32 	%r51, [_Z6renderP4Vec3iiiP6SphereiP17curandStateXORWOW_param_3];
	ld.param.u64 	%rd44, [_Z6renderP4Vec3iiiP6SphereiP17curandStateXORWOW_param_4];
	ld.param.u32 	%r52, [_Z6renderP4Vec3iiiP6SphereiP17curandStateXORWOW_param_5];
	ld.param.u64 	%rd45, [_Z6renderP4Vec3iiiP6SphereiP17curandStateXORWOW_param_6];
	mov.u32 	%r54, %tid.x;
	mov.u32 	%r55, %ctaid.x;
	mov.u32 	%r56, %ntid.x;
	mad.lo.s32 	%r1, %r55, %r56, %r54;
	mov.u32 	%r57, %tid.y;
	mov.u32 	%r58, %ctaid.y;
	mov.u32 	%r59, %ntid.y;
	mad.lo.s32 	%r60, %r58, %r59, %r57;
	mov.u32 	%r3, %ctaid.z;
	setp.ge.s32 	%p15, %r1, %r49;
	setp.ge.s32 	%p16, %r60, %r53;
	or.pred  	%p17, %p15, %p16;
	@%p17 bra 	$L__BB0_41;
	cvta.to.global.u64 	%rd1, %rd45;
	mad.lo.s32 	%r61, %r53, %r3, %r60;
	mad.lo.s32 	%r4, %r61, %r49, %r1;
	setp.lt.s32 	%p18, %r51, 1;
	mov.f32 	%f438, 0f00000000;
	mov.f32 	%f439, %f438;
	mov.f32 	%f440, %f438;
	@%p18 bra 	$L__BB0_40;
	mul.wide.s32 	%rd46, %r4, 48;
	add.s64 	%rd47, %rd1, %rd46;
	ld.global.v2.u32 	{%r156, %r155}, [%rd47];
	ld.global.v2.u32 	{%r154, %r138}, [%rd47+8];
	ld.global.v2.u32 	{%r137, %r153}, [%rd47+16];
	cvt.rn.f32.s32 	%f1, %r1;
	cvt.rn.f32.s32 	%f2, %r49;
	cvt.rn.f32.u32 	%f3, %r60;
	cvt.rn.f32.u32 	%f4, %r53;
	mul.lo.s32 	%r62, %r52, %r3;
	cvt.s64.s32 	%rd2, %r62;
	setp.lt.s32 	%p19, %r52, 1;
	@%p19 bra 	$L__BB0_35;
	mov.f32 	%f440, 0f00000000;
	mov.b32 	%r135, 0;
	mov.f32 	%f439, %f440;
	mov.f32 	%f438, %f440;
$L__BB0_4:
	mov.u32 	%r14, %r138;
	mov.u32 	%r13, %r137;
	mov.u32 	%r138, %r153;
	setp.lt.u32 	%p24, %r52, 4;
	shr.u32 	%r116, %r155, 2;
	xor.b32  	%r117, %r116, %r155;
	shl.b32 	%r118, %r138, 4;
	shl.b32 	%r119, %r117, 1;
	xor.b32  	%r120, %r119, %r118;
	xor.b32  	%r121, %r120, %r117;
	xor.b32  	%r137, %r121, %r138;
	add.s32 	%r122, %r156, %r137;
	add.s32 	%r123, %r122, 362437;
	cvt.rn.f32.u32 	%f185, %r123;
	fma.rn.f32 	%f186, %f185, 0f2F800000, 0f2F000000;
	add.f32 	%f187, %f186, %f1;
	div.rn.f32 	%f188, %f187, %f2;
	shr.u32 	%r124, %r154, 2;
	xor.b32  	%r125, %r124, %r154;
	shl.b32 	%r126, %r137, 4;
	shl.b32 	%r127, %r125, 1;
	xor.b32  	%r128, %r127, %r126;
	xor.b32  	%r129, %r128, %r125;
	xor.b32  	%r153, %r129, %r137;
	add.s32 	%r156, %r156, 724874;
	add.s32 	%r130, %r153, %r156;
	cvt.rn.f32.u32 	%f189, %r130;
	fma.rn.f32 	%f190, %f189, 0f2F800000, 0f2F000000;
	add.f32 	%f191, %f190, %f3;
	div.rn.f32 	%f192, %f191, %f4;
	fma.rn.f32 	%f193, %f188, 0f40800000, 0fC0000000;
	fma.rn.f32 	%f194, %f188, 0f00000000, 0fBF800000;
	fma.rn.f32 	%f9, %f192, 0f00000000, %f193;
	fma.rn.f32 	%f10, %f192, 0f40000000, %f194;
	fma.rn.f32 	%f11, %f192, 0f00000000, %f194;
	mul.f32 	%f195, %f10, %f10;
	fma.rn.f32 	%f196, %f9, %f9, %f195;
	fma.rn.f32 	%f12, %f11, %f11, %f196;
	mul.f32 	%f13, %f12, 0f40800000;
	add.f32 	%f14, %f12, %f12;
	mov.f32 	%f413, 0f7F800000;
	mov.b64 	%rd82, 0;
	mov.b32 	%r144, 0;
	mov.u64 	%rd81, %rd82;
	@%p24 bra 	$L__BB0_15;
	and.b32  	%r131, %r52, 2147483644;
	neg.s32 	%r142, %r131;
	mul.lo.s64 	%rd78, %rd2, 28;
	mov.f32 	%f413, 0f7F800000;
	mov.b64 	%rd82, 0;
$L__BB0_6:
	.pragma "nounroll";
	cvta.to.global.u64 	%rd54, %rd44;
	add.s64 	%rd7, %rd54, %rd78;
	ld.global.f32 	%f198, [%rd7];
	mov.f32 	%f199, 0f00000000;
	sub.f32 	%f200, %f199, %f198;
	ld.global.f32 	%f201, [%rd7+4];
	sub.f32 	%f202, %f199, %f201;
	ld.global.f32 	%f203, [%rd7+8];
	sub.f32 	%f204, %f199, %f203;
	mul.f32 	%f205, %f10, %f202;
	fma.rn.f32 	%f206, %f9, %f200, %f205;
	fma.rn.f32 	%f207, %f11, %f204, %f206;
	add.f32 	%f17, %f207, %f207;
	mul.f32 	%f208, %f202, %f202;
	fma.rn.f32 	%f209, %f200, %f200, %f208;
	fma.rn.f32 	%f210, %f204, %f204, %f209;
	ld.global.f32 	%f211, [%rd7+12];
	mul.f32 	%f212, %f211, %f211;
	sub.f32 	%f213, %f210, %f212;
	mul.f32 	%f214, %f17, %f17;
	mul.f32 	%f215, %f13, %f213;
	sub.f32 	%f18, %f214, %f215;
	setp.lt.f32 	%p26, %f18, 0f00000000;
	mov.pred 	%p63, 0;
	@%p26 bra 	$L__BB0_8;
	neg.f32 	%f216, %f17;
	sqrt.rn.f32 	%f217, %f18;
	sub.f32 	%f218, %f216, %f217;
	div.rn.f32 	%f408, %f218, %f14;
	setp.gt.f32 	%p63, %f408, 0f00000000;
$L__BB0_8:
	setp.lt.f32 	%p28, %f408, %f413;
	and.pred  	%p29, %p63, %p28;
	add.s64 	%rd8, %rd44, %rd78;
	selp.f32 	%f21, %f408, %f413, %p29;
	selp.b64 	%rd9, %rd7, %rd81, %p29;
	selp.b64 	%rd10, %rd8, %rd82, %p29;
	add.s64 	%rd11, %rd7, 28;
	ld.global.f32 	%f219, [%rd7+28];
	mov.f32 	%f220, 0f00000000;
	sub.f32 	%f221, %f220, %f219;
	ld.global.f32 	%f222, [%rd7+32];
	sub.f32 	%f223, %f220, %f222;
	ld.global.f32 	%f224, [%rd7+36];
	sub.f32 	%f225, %f220, %f224;
	mul.f32 	%f226, %f10, %f223;
	fma.rn.f32 	%f227, %f9, %f221, %f226;
	fma.rn.f32 	%f228, %f11, %f225, %f227;
	add.f32 	%f22, %f228, %f228;
	mul.f32 	%f229, %f223, %f223;
	fma.rn.f32 	%f230, %f221, %f221, %f229;
	fma.rn.f32 	%f231, %f225, %f225, %f230;
	ld.global.f32 	%f232, [%rd7+40];
	mul.f32 	%f233, %f232, %f232;
	sub.f32 	%f234, %f231, %f233;
	mul.f32 	%f235, %f22, %f22;
	mul.f32 	%f236, %f13, %f234;
	sub.f32 	%f23, %f235, %f236;
	setp.lt.f32 	%p30, %f23, 0f00000000;
	mov.pred 	%p64, 0;
	@%p30 bra 	$L__BB0_10;
	neg.f32 	%f237, %f22;
	sqrt.rn.f32 	%f238, %f23;
	sub.f32 	%f239, %f237, %f238;
	div.rn.f32 	%f408, %f239, %f14;
	setp.gt.f32 	%p64, %f408, 0f00000000;
$L__BB0_10:
	setp.lt.f32 	%p32, %f408, %f21;
	and.pred  	%p33, %p64, %p32;
	add.s64 	%rd55, %rd8, 28;
	selp.f32 	%f26, %f408, %f21, %p33;
	selp.b64 	%rd12, %rd11, %rd9, %p33;
	selp.b64 	%rd13, %rd55, %rd10, %p33;
	add.s64 	%rd14, %rd7, 56;
	ld.global.f32 	%f240, [%rd7+56];
	mov.f32 	%f241, 0f00000000;
	sub.f32 	%f242, %f241, %f240;
	ld.global.f32 	%f243, [%rd7+60];
	sub.f32 	%f244, %f241, %f243;
	ld.global.f32 	%f245, [%rd7+64];
	sub.f32 	%f246, %f241, %f245;
	mul.f32 	%f247, %f10, %f244;
	fma.rn.f32 	%f248, %f9, %f242, %f247;
	fma.rn.f32 	%f249, %f11, %f246, %f248;
	add.f32 	%f27, %f249, %f249;
	mul.f32 	%f250, %f244, %f244;
	fma.rn.f32 	%f251, %f242, %f242, %f250;
	fma.rn.f32 	%f252, %f246, %f246, %f251;
	ld.global.f32 	%f253, [%rd7+68];
	mul.f32 	%f254, %f253, %f253;
	sub.f32 	%f255, %f252, %f254;
	mul.f32 	%f256, %f27, %f27;
	mul.f32 	%f257, %f13, %f255;
	sub.f32 	%f28, %f256, %f257;
	setp.lt.f32 	%p34, %f28, 0f00000000;
	mov.pred 	%p65, 0;
	@%p34 bra 	$L__BB0_12;
	neg.f32 	%f258, %f27;
	sqrt.rn.f32 	%f259, %f28;
	sub.f32 	%f260, %f258, %f259;
	div.rn.f32 	%f408, %f260, %f14;
	setp.gt.f32 	%p65, %f408, 0f00000000;
$L__BB0_12:
	setp.lt.f32 	%p36, %f408, %f26;
	and.pred  	%p37, %p65, %p36;
	add.s64 	%rd56, %rd8, 56;
	selp.f32 	%f31, %f408, %f26, %p37;
	selp.b64 	%rd15, %rd14, %rd12, %p37;
	selp.b64 	%rd16, %rd56, %rd13, %p37;
	add.s64 	%rd17, %rd7, 84;
	ld.global.f32 	%f261, [%rd7+84];
	mov.f32 	%f262, 0f00000000;
	sub.f32 	%f263, %f262, %f261;
	ld.global.f32 	%f264, [%rd7+88];
	sub.f32 	%f265, %f262, %f264;
	ld.global.f32 	%f266, [%rd7+92];
	sub.f32 	%f267, %f262, %f266;
	mul.f32 	%f268, %f10, %f265;
	fma.rn.f32 	%f269, %f9, %f263, %f268;
	fma.rn.f32 	%f270, %f11, %f267, %f269;
	add.f32 	%f32, %f270, %f270;
	mul.f32 	%f271, %f265, %f265;
	fma.rn.f32 	%f272, %f263, %f263, %f271;
	fma.rn.f32 	%f273, %f267, %f267, %f272;
	ld.global.f32 	%f274, [%rd7+96];
	mul.f32 	%f275, %f274, %f274;
	sub.f32 	%f276, %f273, %f275;
	mul.f32 	%f277, %f32, %f32;
	mul.f32 	%f278, %f13, %f276;
	sub.f32 	%f33, %f277, %f278;
	setp.lt.f32 	%p38, %f33, 0f00000000;
	mov.pred 	%p66, 0;
	@%p38 bra 	$L__BB0_14;
	neg.f32 	%f279, %f32;
	sqrt.rn.f32 	%f280, %f33;
	sub.f32 	%f281, %f279, %f280;
	div.rn.f32 	%f408, %f281, %f14;
	setp.gt.f32 	%p66, %f408, 0f00000000;
$L__BB0_14:
	and.b32  	%r144, %r52, 2147483644;
	setp.lt.f32 	%p39, %f408, %f31;
	and.pred  	%p40, %p66, %p39;
	add.s64 	%rd57, %rd8, 84;
	selp.f32 	%f413, %f408, %f31, %p40;
	selp.b64 	%rd81, %rd17, %rd15, %p40;
	selp.b64 	%rd82, %rd57, %rd16, %p40;
	add.s32 	%r142, %r142, 4;
	add.s64 	%rd78, %rd78, 112;
	setp.ne.s32 	%p41, %r142, 0;
	@%p41 bra 	$L__BB0_6;
$L__BB0_15:
	and.b32  	%r132, %r52, 3;
	setp.eq.s32 	%p42, %r132, 0;
	@%p42 bra 	$L__BB0_26;
	setp.eq.s32 	%p43, %r132, 1;
	@%p43 bra 	$L__BB0_22;
	cvt.u64.u32 	%rd25, %r144;
	cvta.to.global.u64 	%rd60, %rd44;
	mad.lo.s64 	%rd61, %rd2, 28, %rd60;
	mul.wide.u32 	%rd62, %r144, 28;
	add.s64 	%rd26, %rd61, %rd62;
	ld.global.f32 	%f283, [%rd26];
	mov.f32 	%f284, 0f00000000;
	sub.f32 	%f285, %f284, %f283;
	ld.global.f32 	%f286, [%rd26+4];
	sub.f32 	%f287, %f284, %f286;
	ld.global.f32 	%f288, [%rd26+8];
	sub.f32 	%f289, %f284, %f288;
	mul.f32 	%f290, %f10, %f287;
	fma.rn.f32 	%f291, %f9, %f285, %f290;
	fma.rn.f32 	%f292, %f11, %f289, %f291;
	add.f32 	%f41, %f292, %f292;
	mul.f32 	%f293, %f287, %f287;
	fma.rn.f32 	%f294, %f285, %f285, %f293;
	fma.rn.f32 	%f295, %f289, %f289, %f294;
	ld.global.f32 	%f296, [%rd26+12];
	mul.f32 	%f297, %f296, %f296;
	sub.f32 	%f298, %f295, %f297;
	mul.f32 	%f299, %f41, %f41;
	mul.f32 	%f300, %f13, %f298;
	sub.f32 	%f42, %f299, %f300;
	setp.lt.f32 	%p45, %f42, 0f00000000;
	mov.pred 	%p67, 0;
	@%p45 bra 	$L__BB0_19;
	neg.f32 	%f301, %f41;
	sqrt.rn.f32 	%f302, %f42;
	sub.f32 	%f303, %f301, %f302;
	div.rn.f32 	%f408, %f303, %f14;
	setp.gt.f32 	%p67, %f408, 0f00000000;
$L__BB0_19:
	setp.lt.f32 	%p47, %f408, %f413;
	and.pred  	%p48, %p67, %p47;
	add.s64 	%rd63, %rd25, %rd2;
	mad.lo.s64 	%rd27, %rd63, 28, %rd44;
	selp.f32 	%f45, %f408, %f413, %p48;
	selp.b64 	%rd28, %rd26, %rd81, %p48;
	selp.b64 	%rd29, %rd27, %rd82, %p48;
	add.s64 	%rd30, %rd26, 28;
	ld.global.f32 	%f304, [%rd26+28];
	mov.f32 	%f305, 0f00000000;
	sub.f32 	%f306, %f305, %f304;
	ld.global.f32 	%f307, [%rd26+32];
	sub.f32 	%f308, %f305, %f307;
	ld.global.f32 	%f309, [%rd26+36];
	sub.f32 	%f310, %f305, %f309;
	mul.f32 	%f311, %f10, %f308;
	fma.rn.f32 	%f312, %f9, %f306, %f311;
	fma.rn.f32 	%f313, %f11, %f310, %f312;
	add.f32 	%f46, %f313, %f313;
	mul.f32 	%f314, %f308, %f308;
	fma.rn.f32 	%f315, %f306, %f306, %f314;
	fma.rn.f32 	%f316, %f310, %f310, %f315;
	ld.global.f32 	%f317, [%rd26+40];
	mul.f32 	%f318, %f317, %f317;
	sub.f32 	%f319, %f316, %f318;
	mul.f32 	%f320, %f46, %f46;
	mul.f32 	%f321, %f13, %f319;
	sub.f32 	%f47, %f320, %f321;
	setp.lt.f32 	%p49, %f47, 0f00000000;
	mov.pred 	%p68, 0;
	@%p49 bra 	$L__BB0_21;
	neg.f32 	%f322, %f46;
	sqrt.rn.f32 	%f323, %f47;
	sub.f32 	%f324, %f322, %f323;
	div.rn.f32 	%f408, %f324, %f14;
	setp.gt.f32 	%p68, %f408, 0f00000000;
$L__BB0_21:
	setp.lt.f32 	%p50, %f408, %f45;
	and.pred  	%p51, %p68, %p50;
	add.s64 	%rd64, %rd27, 28;
	selp.f32 	%f413, %f408, %f45, %p51;
	selp.b64 	%rd81, %rd30, %rd28, %p51;
	selp.b64 	%rd82, %rd64, %rd29, %p51;
	add.s32 	%r144, %r144, 2;
$L__BB0_22:
	and.b32  	%r133, %r52, 1;
	setp.eq.b32 	%p52, %r133, 1;
	not.pred 	%p53, %p52;
	@%p53 bra 	$L__BB0_26;
	cvt.u64.u32 	%rd37, %r144;
	cvta.to.global.u64 	%rd65, %rd44;
	mad.lo.s64 	%rd66, %rd2, 28, %rd65;
	mul.wide.u32 	%rd67, %r144, 28;
	add.s64 	%rd38, %rd66, %rd67;
	ld.global.f32 	%f325, [%rd38];
	mov.f32 	%f326, 0f00000000;
	sub.f32 	%f327, %f326, %f325;
	ld.global.f32 	%f328, [%rd38+4];
	sub.f32 	%f329, %f326, %f328;
	ld.global.f32 	%f330, [%rd38+8];
	sub.f32 	%f331, %f326, %f330;
	mul.f32 	%f332, %f10, %f329;
	fma.rn.f32 	%f333, %f9, %f327, %f332;
	fma.rn.f32 	%f334, %f11, %f331, %f333;
	add.f32 	%f55, %f334, %f334;
	mul.f32 	%f335, %f329, %f329;
	fma.rn.f32 	%f336, %f327, %f327, %f335;
	fma.rn.f32 	%f337, %f331, %f331, %f336;
	ld.global.f32 	%f338, [%rd38+12];
	mul.f32 	%f339, %f338, %f338;
	sub.f32 	%f340, %f337, %f339;
	mul.f32 	%f341, %f55, %f55;
	mul.f32 	%f342, %f13, %f340;
	sub.f32 	%f56, %f341, %f342;
	setp.lt.f32 	%p55, %f56, 0f00000000;
	mov.pred 	%p69, 0;
	@%p55 bra 	$L__BB0_25;
	neg.f32 	%f343, %f55;
	sqrt.rn.f32 	%f344, %f56;
	sub.f32 	%f345, %f343, %f344;
	div.rn.f32 	%f408, %f345, %f14;
	setp.gt.f32 	%p69, %f408, 0f00000000;
$L__BB0_25:
	setp.lt.f32 	%p56, %f408, %f413;
	and.pred  	%p57, %p69, %p56;
	add.s64 	%rd68, %rd37, %rd2;
	mad.lo.s64 	%rd69, %rd68, 28, %rd44;
	selp.f32 	%f413, %f408, %f413, %p57;
	selp.b64 	%rd81, %rd38, %rd81, %p57;
	selp.b64 	%rd82, %rd69, %rd82, %p57;
$L__BB0_26:
	setp.eq.s64 	%p58, %rd82, 0;
	@%p58 bra 	$L__BB0_33;
	fma.rn.f32 	%f346, %f9, %f413, 0f00000000;
	fma.rn.f32 	%f347, %f10, %f413, 0f00000000;
	fma.rn.f32 	%f348, %f11, %f413, 0f00000000;
	ld.global.f32 	%f349, [%rd81];
	sub.f32 	%f350, %f346, %f349;
	ld.global.f32 	%f351, [%rd81+4];
	sub.f32 	%f352, %f347, %f351;
	ld.global.f32 	%f353, [%rd81+8];
	sub.f32 	%f354, %f348, %f353;
	mul.f32 	%f355, %f352, %f352;
	fma.rn.f32 	%f356, %f350, %f350, %f355;
	fma.rn.f32 	%f357, %f354, %f354, %f356;
	sqrt.rn.f32 	%f358, %f357;
	div.rn.f32 	%f359, %f350, %f358;
	div.rn.f32 	%f360, %f352, %f358;
	div.rn.f32 	%f361, %f354, %f358;
	mul.f32 	%f362, %f360, 0f3F13CD3A;
	fma.rn.f32 	%f363, %f359, 0f3F13CD3A, %f362;
	mul.f32 	%f364, %f361, 0f3F13CD3A;
	sub.f32 	%f365, %f363, %f364;
	max.f32 	%f425, %f365, 0f00000000;
	fma.rn.f32 	%f63, %f359, 0f3A83126F, %f346;
	fma.rn.f32 	%f64, %f360, 0f3A83126F, %f347;
	fma.rn.f32 	%f65, %f361, 0f3A83126F, %f348;
	mov.b32 	%r145, 0;
$L__BB0_28:
	cvta.to.global.u64 	%rd70, %rd44;
	mad.lo.s64 	%rd71, %rd2, 28, %rd70;
	mul.wide.u32 	%rd72, %r145, 28;
	add.s64 	%rd73, %rd71, %rd72;
	ld.global.f32 	%f366, [%rd73];
	sub.f32 	%f367, %f63, %f366;
	ld.global.f32 	%f368, [%rd73+4];
	sub.f32 	%f369, %f64, %f368;
	ld.global.f32 	%f370, [%rd73+8];
	sub.f32 	%f371, %f65, %f370;
	mul.f32 	%f372, %f369, 0f3F13CD3A;
	fma.rn.f32 	%f373, %f367, 0f3F13CD3A, %f372;
	mul.f32 	%f374, %f371, 0f3F13CD3A;
	sub.f32 	%f375, %f373, %f374;
	add.f32 	%f66, %f375, %f375;
	mul.f32 	%f376, %f369, %f369;
	fma.rn.f32 	%f377, %f367, %f367, %f376;
	fma.rn.f32 	%f378, %f371, %f371, %f377;
	ld.global.f32 	%f379, [%rd73+12];
	mul.f32 	%f380, %f379, %f379;
	sub.f32 	%f381, %f378, %f380;
	mul.f32 	%f382, %f381, 0fC07FFFFF;
	fma.rn.f32 	%f67, %f66, %f66, %f382;
	setp.lt.f32 	%p59, %f67, 0f00000000;
	@%p59 bra 	$L__BB0_31;
	neg.f32 	%f383, %f66;
	sqrt.rn.f32 	%f384, %f67;
	sub.f32 	%f385, %f383, %f384;
	div.rn.f32 	%f386, %f385, 0f3FFFFFFF;
	setp.leu.f32 	%p60, %f386, 0f00000000;
	@%p60 bra 	$L__BB0_31;
	mul.f32 	%f425, %f425, 0f3F000000;
	bra.uni 	$L__BB0_32;
$L__BB0_31:
	add.s32 	%r145, %r145, 1;
	setp.ne.s32 	%p61, %r145, %r52;
	@%p61 bra 	$L__BB0_28;
$L__BB0_32:
	fma.rn.f32 	%f387, %f425, 0f3F333333, 0f3E4CCCCD;
	ld.global.f32 	%f388, [%rd81+16];
	mul.f32 	%f426, %f388, %f387;
	ld.global.f32 	%f389, [%rd81+20];
	mul.f32 	%f427, %f389, %f387;
	ld.global.f32 	%f390, [%rd81+24];
	mul.f32 	%f428, %f387, %f390;
	bra.uni 	$L__BB0_34;
$L__BB0_33:
	sqrt.rn.f32 	%f391, %f12;
	div.rn.f32 	%f392, %f10, %f391;
	add.f32 	%f393, %f392, 0f3F800000;
	mul.f32 	%f394, %f393, 0f3F000000;
	mov.f32 	%f395, 0f3F800000;
	sub.f32 	%f396, %f395, %f394;
	fma.rn.f32 	%f426, %f394, 0f3F000000, %f396;
	fma.rn.f32 	%f427, %f394, 0f3F333333, %f396;
	add.f32 	%f428, %f394, %f396;
$L__BB0_34:
	add.f32 	%f438, %f438, %f426;
	add.f32 	%f439, %f439, %f427;
	add.f32 	%f440, %f440, %f428;
	add.s32 	%r135, %r135, 1;
	setp.eq.s32 	%p62, %r135, %r51;
	mov.u32 	%r154, %r13;
	mov.u32 	%r155, %r14;
	@%p62 bra 	$L__BB0_40;
	bra.uni 	$L__BB0_4;
$L__BB0_35:
	setp.eq.s32 	%p20, %r51, 1;
	mov.f32 	%f440, 0f00000000;
	mov.f32 	%f439, %f440;
	mov.f32 	%f438, %f440;
	@%p20 bra 	$L__BB0_38;
	and.b32  	%r31, %r51, 2147483646;
	mov.b32 	%r152, 0;
	mov.f32 	%f440, 0f00000000;
	mov.u32 	%r149, %r154;
	mov.u32 	%r150, %r155;
$L__BB0_37:
	mov.u32 	%r155, %r153;
	shr.u32 	%r64, %r150, 2;
	xor.b32  	%r65, %r64, %r150;
	shl.b32 	%r66, %r155, 4;
	shl.b32 	%r67, %r65, 1;
	xor.b32  	%r68, %r67, %r66;
	xor.b32  	%r69, %r68, %r65;
	xor.b32  	%r154, %r69, %r155;
	add.s32 	%r70, %r156, %r154;
	add.s32 	%r71, %r70, 362437;
	cvt.rn.f32.u32 	%f104, %r71;
	fma.rn.f32 	%f105, %f104, 0f2F800000, 0f2F000000;
	add.f32 	%f106, %f105, %f1;
	div.rn.f32 	%f107, %f106, %f2;
	shr.u32 	%r72, %r149, 2;
	xor.b32  	%r73, %r72, %r149;
	shl.b32 	%r74, %r154, 4;
	shl.b32 	%r75, %r73, 1;
	xor.b32  	%r76, %r75, %r74;
	xor.b32  	%r77, %r76, %r73;
	xor.b32  	%r40, %r77, %r154;
	add.s32 	%r78, %r156, %r40;
	add.s32 	%r79, %r78, 724874;
	cvt.rn.f32.u32 	%f108, %r79;
	fma.rn.f32 	%f109, %f108, 0f2F800000, 0f2F000000;
	add.f32 	%f110, %f109, %f3;
	div.rn.f32 	%f111, %f110, %f4;
	fma.rn.f32 	%f112, %f107, 0f40800000, 0fC0000000;
	fma.rn.f32 	%f113, %f107, 0f00000000, 0fBF800000;
	fma.rn.f32 	%f114, %f111, 0f00000000, %f112;
	fma.rn.f32 	%f115, %f111, 0f40000000, %f113;
	fma.rn.f32 	%f116, %f111, 0f00000000, %f113;
	mul.f32 	%f117, %f115, %f115;
	fma.rn.f32 	%f118, %f114, %f114, %f117;
	fma.rn.f32 	%f119, %f116, %f116, %f118;
	sqrt.rn.f32 	%f120, %f119;
	div.rn.f32 	%f121, %f115, %f120;
	add.f32 	%f122, %f121, 0f3F800000;
	mul.f32 	%f123, %f122, 0f3F000000;
	mov.f32 	%f124, 0f3F800000;
	sub.f32 	%f125, %f124, %f123;
	fma.rn.f32 	%f126, %f123, 0f3F000000, %f125;
	fma.rn.f32 	%f127, %f123, 0f3F333333, %f125;
	add.f32 	%f128, %f123, %f125;
	add.f32 	%f129, %f438, %f126;
	add.f32 	%f130, %f439, %f127;
	add.f32 	%f131, %f440, %f128;
	shr.u32 	%r80, %r138, 2;
	xor.b32  	%r81, %r80, %r138;
	shl.b32 	%r82, %r40, 4;
	shl.b32 	%r83, %r81, 1;
	xor.b32  	%r84, %r83, %r82;
	xor.b32  	%r85, %r84, %r81;
	xor.b32  	%r41, %r85, %r40;
	add.s32 	%r86, %r156, %r41;
	add.s32 	%r87, %r86, 1087311;
	cvt.rn.f32.u32 	%f132, %r87;
	fma.rn.f32 	%f133, %f132, 0f2F800000, 0f2F000000;
	add.f32 	%f134, %f133, %f1;
	div.rn.f32 	%f135, %f134, %f2;
	shr.u32 	%r88, %r137, 2;
	xor.b32  	%r89, %r88, %r137;
	shl.b32 	%r90, %r41, 4;
	shl.b32 	%r91, %r89, 1;
	xor.b32  	%r92, %r91, %r90;
	xor.b32  	%r93, %r92, %r89;
	xor.b32  	%r153, %r93, %r41;
	add.s32 	%r156, %r156, 1449748;
	add.s32 	%r94, %r153, %r156;
	cvt.rn.f32.u32 	%f136, %r94;
	fma.rn.f32 	%f137, %f136, 0f2F800000, 0f2F000000;
	add.f32 	%f138, %f137, %f3;
	div.rn.f32 	%f139, %f138, %f4;
	fma.rn.f32 	%f140, %f135, 0f40800000, 0fC0000000;
	fma.rn.f32 	%f141, %f135, 0f00000000, 0fBF800000;
	fma.rn.f32 	%f142, %f139, 0f00000000, %f140;
	fma.rn.f32 	%f143, %f139, 0f40000000, %f141;
	fma.rn.f32 	%f144, %f139, 0f00000000, %f141;
	mul.f32 	%f145, %f143, %f143;
	fma.rn.f32 	%f146, %f142, %f142, %f145;
	fma.rn.f32 	%f147, %f144, %f144, %f146;
	sqrt.rn.f32 	%f148, %f147;
	div.rn.f32 	%f149, %f143, %f148;
	add.f32 	%f150, %f149, 0f3F800000;
	mul.f32 	%f151, %f150, 0f3F000000;
	sub.f32 	%f152, %f124, %f151;
	fma.rn.f32 	%f153, %f151, 0f3F000000, %f152;
	fma.rn.f32 	%f154, %f151, 0f3F333333, %f152;
	add.f32 	%f155, %f151, %f152;
	add.f32 	%f438, %f129, %f153;
	add.f32 	%f439, %f130, %f154;
	add.f32 	%f440, %f131, %f155;
	add.s32 	%r152, %r152, 2;
	setp.ne.s32 	%p21, %r152, %r31;
	mov.u32 	%r137, %r41;
	mov.u32 	%r138, %r40;
	mov.u32 	%r149, %r154;
	mov.u32 	%r150, %r155;
	@%p21 bra 	$L__BB0_37;
$L__BB0_38:
	and.b32  	%r95, %r51, 1;
	setp.eq.b32 	%p22, %r95, 1;
	not.pred 	%p23, %p22;
	@%p23 bra 	$L__BB0_40;
	shr.u32 	%r96, %r155, 2;
	xor.b32  	%r97, %r96, %r155;
	shl.b32 	%r98, %r153, 4;
	shl.b32 	%r99, %r97, 1;
	xor.b32  	%r100, %r99, %r98;
	xor.b32  	%r101, %r100, %r97;
	xor.b32  	%r102, %r101, %r153;
	add.s32 	%r103, %r156, %r102;
	add.s32 	%r104, %r103, 362437;
	cvt.rn.f32.u32 	%f156, %r104;
	fma.rn.f32 	%f157, %f156, 0f2F800000, 0f2F000000;
	add.f32 	%f158, %f157, %f1;
	div.rn.f32 	%f159, %f158, %f2;
	shr.u32 	%r105, %r154, 2;
	xor.b32  	%r106, %r105, %r154;
	shl.b32 	%r107, %r102, 4;
	shl.b32 	%r108, %r106, 1;
	xor.b32  	%r109, %r108, %r107;
	xor.b32  	%r110, %r109, %r106;
	xor.b32  	%r111, %r110, %r102;
	add.s32 	%r112, %r156, %r111;
	add.s32 	%r113, %r112, 724874;
	cvt.rn.f32.u32 	%f160, %r113;
	fma.rn.f32 	%f161, %f160, 0f2F800000, 0f2F000000;
	add.f32 	%f162, %f161, %f3;
	div.rn.f32 	%f163, %f162, %f4;
	fma.rn.f32 	%f164, %f159, 0f40800000, 0fC0000000;
	fma.rn.f32 	%f165, %f159, 0f00000000, 0fBF800000;
	fma.rn.f32 	%f166, %f163, 0f00000000, %f164;
	fma.rn.f32 	%f167, %f163, 0f40000000, %f165;
	fma.rn.f32 	%f168, %f163, 0f00000000, %f165;
	mul.f32 	%f169, %f167, %f167;
	fma.rn.f32 	%f170, %f166, %f166, %f169;
	fma.rn.f32 	%f171, %f168, %f168, %f170;
	sqrt.rn.f32 	%f172, %f171;
	div.rn.f32 	%f173, %f167, %f172;
	add.f32 	%f174, %f173, 0f3F800000;
	mul.f32 	%f175, %f174, 0f3F000000;
	mov.f32 	%f176, 0f3F800000;
	sub.f32 	%f177, %f176, %f175;
	fma.rn.f32 	%f178, %f175, 0f3F000000, %f177;
	fma.rn.f32 	%f179, %f175, 0f3F333333, %f177;
	add.f32 	%f180, %f175, %f177;
	add.f32 	%f438, %f438, %f178;
	add.f32 	%f439, %f439, %f179;
	add.f32 	%f440, %f440, %f180;
$L__BB0_40:
	ld.param.u64 	%rd77, [_Z6renderP4Vec3iiiP6SphereiP17curandStateXORWOW_param_0];
	cvt.rn.f32.s32 	%f397, %r51;
	rcp.rn.f32 	%f398, %f397;
	mul.f32 	%f399, %f398, %f438;
	mul.f32 	%f400, %f398, %f439;
	mul.f32 	%f401, %f398, %f440;
	cvta.to.global.u64 	%rd74, %rd77;
	mul.wide.s32 	%rd75, %r4, 12;
	add.s64 	%rd76, %rd74, %rd75;
	st.global.f32 	[%rd76], %f399;
	st.global.f32 	[%rd76+4], %f400;
	st.global.f32 	[%rd76+8], %f401;
$L__BB0_41:
	ret;

}


// ===== COMPILED SASS (sm_100) =====

	.target	sm_100

	.elftype	@"ET_EXEC"


//--------------------- .note.nv.tkinfo           --------------------------
	.section	.note.nv.tkinfo,"",@"SHT_NOTE"
	.sectionflags	@"SHF_NOTE_NV_TKINFO"
	.tkinfo
        /*0018*/ 	.word	0x00000002
        /*0030*/ 	.string	""
        /*0030*/ 	.string	"ptxas"
        /*0030*/ 	.string	"Cuda compilation tools, release 13.0, V13.0.88"
        /*0030*/ 	.string	"Build cuda_13.0.r13.0/compiler.36424714_0"
        /*0030*/ 	.string	"-arch sm_100 -m 64 "



//--------------------- .note.nv.cuinfo           --------------------------
	.section	.note.nv.cuinfo,"",@"SHT_NOTE"
	.sectionflags	@"SHF_NOTE_NV_CUINFO"
        /*0018*/ 	.short	0x0002
        /*001a*/ 	.short	0x0064
        /*001c*/ 	.short	0x0082
	.zero		2


//--------------------- .nv.info                  --------------------------
	.section	.nv.info,"",@"SHT_CUDA_INFO"
	.align	4


	//----- nvinfo : EIATTR_REGCOUNT
	.align		4
        /*0000*/ 	.byte	0x04, 0x2f
        /*0002*/ 	.short	(.L_10 - .L_9)
	.align		4
.L_9:
        /*0004*/ 	.word	index@(_Z6renderP4Vec3iiiP6SphereiP17curandStateXORWOW)
        /*0008*/ 	.word	0x0000002f


	//----- nvinfo : EIATTR_FRAME_SIZE
	.align		4
.L_10:
        /*000c*/ 	.byte	0x04, 0x11
        /*000e*/ 	.short	(.L_12 - .L_11)
	.align		4
.L_11:
        /*0010*/ 	.word	index@($__internal_2_$__cuda_sm3x_div_rn_noftz_f32_slowpath)
        /*0014*/ 	.word	0x00000000


	//----- nvinfo : EIATTR_FRAME_SIZE
	.align		4
.L_12:
        /*0018*/ 	.byte	0x04, 0x11
        /*001a*/ 	.short	(.L_14 - .L_13)
	.align		4
.L_13:
        /*001c*/ 	.word	index@($__internal_1_$__cuda_sm20_sqrt_rn_f32_slowpath)
        /*0020*/ 	.word	0x00000000


	//----- nvinfo : EIATTR_FRAME_SIZE
	.align		4
.L_14:
        /*0024*/ 	.byte	0x04, 0x11
        /*0026*/ 	.short	(.L_16 - .L_15)
	.align		4
.L_15:
        /*0028*/ 	.word	index@($__internal_0_$__cuda_sm20_rcp_rn_f32_slowpath)
        /*002c*/ 	.word	0x00000000


	//----- nvinfo : EIATTR_FRAME_SIZE
	.align		4
.L_16:
        /*0030*/ 	.byte	0x04, 0x11
        /*0032*/ 	.short	(.L_18 - .L_17)
	.align		4
.L_17:
        /*0034*/ 	.word	index@(_Z6renderP4Vec3iiiP6SphereiP17curandStateXORWOW)
        /*0038*/ 	.word	0x00000000


	//----- nvinfo : EIATTR_MIN_STACK_SIZE
	.align		4
.L_18:
        /*003c*/ 	.byte	0x04, 0x12
        /*003e*/ 	.short	(.L_20 - .L_19)
	.align		4
.L_19:
        /*0040*/ 	.word	index@(_Z6renderP4Vec3iiiP6SphereiP17curandStateXORWOW)
        /*0044*/ 	.word	0x00000000
.L_20:


//--------------------- .nv.compat                --------------------------
	.section	.nv.compat,"",@"SHT_CUDA_COMPAT_INFO"
	.align	4
        /*0000*/ 	.byte	0x02, 0x09, 0x00, 0x00, 0x02, 0x02, 0x01, 0x00, 0x02, 0x05, 0x05, 0x00, 0x03, 0x07, 0x01, 0x01
        /*0010*/ 	.byte	0x02, 0x03, 0x00, 0x00, 0x02, 0x06, 0x01, 0x00, 0x04, 0x0b, 0x08, 0x00, 0x01, 0x00, 0x00, 0x00
        /*0020*/ 	.byte	0x00, 0x00, 0x00, 0x00


//--------------------- .nv.info._Z6renderP4Vec3iiiP6SphereiP17curandStateXORWOW --------------------------
	.section	.nv.info._Z6renderP4Vec3iiiP6SphereiP17curandStateXORWOW,"",@"SHT_CUDA_INFO"
	.sectionflags	@""
	.align	4


	//----- nvinfo : EIATTR_CUDA_API_VERSION
	.align		4
        /*0000*/ 	.byte	0x04, 0x37
        /*0002*/ 	.short	(.L_22 - .L_21)
.L_21:
        /*0004*/ 	.word	0x00000082


	//----- nvinfo : EIATTR_KPARAM_INFO
	.align		4
.L_22:
        /*0008*/ 	.byte	0x04, 0x17
        /*000a*/ 	.short	(.L_24 - .L_23)
.L_23:
        /*000c*/ 	.word	0x00000000
        /*0010*/ 	.short	0x0006
        /*0012*/ 	.short	0x0028
        /*0014*/ 	.byte	0x00, 0xf5, 0x21, 0x00


	//----- nvinfo : EIATTR_KPARAM_INFO
	.align		4
.L_24:
        /*0018*/ 	.byte	0x04, 0x17
        /*001a*/ 	.short	(.L_26 - .L_25)
.L_25:
        /*001c*/ 	.word	0x00000000
        /*0020*/ 	.short	0x0005
        /*0022*/ 	.short	0x0020
        /*0024*/ 	.byte	0x00, 0xf0, 0x11, 0x00


	//----- nvinfo : EIATTR_KPARAM_INFO
	.align		4
.L_26:
        /*0028*/ 	.byte	0x04, 0x17
        /*002a*/ 	.short	(.L_28 - .L_27)
.L_27:
        /*002c*/ 	.word	0x00000000
        /*0030*/ 	.short	0x0004
        /*0032*/ 	.short	0x0018
        /*0034*/ 	.byte	0x00, 0xf5, 0x21, 0x00


	//----- nvinfo : EIATTR_KPARAM_INFO
	.align		4
.L_28:
        /*0038*/ 	.byte	0x04, 0x17
        /*003a*/ 	.short	(.L_30 - .L_29)
.L_29:
        /*003c*/ 	.word	0x00000000
        /*0040*/ 	.short	0x0003
        /*0042*/ 	.short	0x0010
        /*0044*/ 	.byte	0x00, 0xf0, 0x11, 0x00


	//----- nvinfo : EIATTR_KPARAM_INFO
	.align		4
.L_30:
        /*0048*/ 	.byte	0x04, 0x17
        /*004a*/ 	.short	(.L_32 - .L_31)
.L_31:
        /*004c*/ 	.word	0x00000000
        /*0050*/ 	.short	0x0002
        /*0052*/ 	.short	0x000c
        /*0054*/ 	.byte	0x00, 0xf0, 0x11, 0x00


	//----- nvinfo : EIATTR_KPARAM_INFO
	.align		4
.L_32:
        /*0058*/ 	.byte	0x04, 0x17
        /*005a*/ 	.short	(.L_34 - .L_33)
.L_33:
        /*005c*/ 	.word	0x00000000
        /*0060*/ 	.short	0x0001
        /*0062*/ 	.short	0x0008
        /*0064*/ 	.byte	0x00, 0xf0, 0x11, 0x00


	//----- nvinfo : EIATTR_KPARAM_INFO
	.align		4
.L_34:
        /*0068*/ 	.byte	0x04, 0x17
        /*006a*/ 	.short	(.L_36 - .L_35)
.L_35:
        /*006c*/ 	.word	0x00000000
        /*0070*/ 	.short	0x0000
        /*0072*/ 	.short	0x0000
        /*0074*/ 	.byte	0x00, 0xf5, 0x21, 0x00


	//----- nvinfo : EIATTR_SPARSE_MMA_MASK
	.align		4
.L_36:
        /*0078*/ 	.byte	0x03, 0x50
        /*007a*/ 	.short	0x0000


	//----- nvinfo : EIATTR_MAXREG_COUNT
	.align		4
        /*007c*/ 	.byte	0x03, 0x1b
        /*007e*/ 	.short	0x00ff


	//----- nvinfo : EIATTR_MERCURY_ISA_VERSION
	.align		4
        /*0080*/ 	.byte	0x03, 0x5f
        /*0082*/ 	.short	0x0101


	//----- nvinfo : EIATTR_VRC_CTA_INIT_COUNT
	.align		4
        /*0084*/ 	.byte	0x02, 0x4a
	.zero		1
	.zero		1


	//----- nvinfo : EIATTR_EXIT_INSTR_OFFSETS
	.align		4
        /*0088*/ 	.byte	0x04, 0x1c
        /*008a*/ 	.short	(.L_38 - .L_37)


	//   ....[0]....
.L_37:
        /*008c*/ 	.word	0x000000c0


	//   ....[1]....
        /*0090*/ 	.word	0x00004710


	//----- nvinfo : EIATTR_CRS_STACK_SIZE
	.align		4
.L_38:
        /*0094*/ 	.byte	0x04, 0x1e
        /*0096*/ 	.short	(.L_40 - .L_39)
.L_39:
        /*0098*/ 	.word	0x00000000


	//----- nvinfo : EIATTR_CBANK_PARAM_SIZE
	.align		4
.L_40:
        /*009c*/ 	.byte	0x03, 0x19
        /*009e*/ 	.short	0x0030


	//----- nvinfo : EIATTR_PARAM_CBANK
	.align		4
        /*00a0*/ 	.byte	0x04, 0x0a
        /*00a2*/ 	.short	(.L_42 - .L_41)
	.align		4
.L_41:
        /*00a4*/ 	.word	index@(.nv.constant0._Z6renderP4Vec3iiiP6SphereiP17curandStateXORWOW)
        /*00a8*/ 	.short	0x0380
        /*00aa*/ 	.short	0x0030


	//----- nvinfo : EIATTR_SW_WAR
	.align		4
.L_42:
        /*00ac*/ 	.byte	0x04, 0x36
        /*00ae*/ 	.short	(.L_44 - .L_43)
.L_43:
        /*00b0*/ 	.word	0x00000008
.L_44:


//--------------------- .nv.callgraph             --------------------------
	.section	.nv.callgraph,"",@"SHT_CUDA_CALLGRAPH"
	.align	4
	.sectionentsize	8
	.align		4
        /*0000*/ 	.word	0x00000000
	.align		4
        /*0004*/ 	.word	0xffffffff
	.align		4
        /*0008*/ 	.word	0x00000000
	.align		4
        /*000c*/ 	.word	0xfffffffe
	.align		4
        /*0010*/ 	.word	0x00000000
	.align		4
        /*0014*/ 	.word	0xfffffffd
	.align		4
        /*0018*/ 	.word	0x00000000
	.align		4
        /*001c*/ 	.word	0xfffffffc


//--------------------- .nv.constant4             --------------------------
	.section	.nv.constant4,"a",@progbits
	.align	8
	.align		8
.nv.constant4:
        /*0000*/ 	.dword	precalc_xorwow_matrix
	.align		8
        /*0008*/ 	.dword	precalc_xorwow_offset_matrix
	.align		8
        /*0010*/ 	.dword	mrg32k3aM1
	.align		8
        /*0018*/ 	.dword	mrg32k3aM2
	.align		8
        /*0020*/ 	.dword	mrg32k3aM1SubSeq
	.align		8
        /*0028*/ 	.dword	mrg32k3aM2SubSeq
	.align		8
        /*0030*/ 	.dword	mrg32k3aM1Seq
	.align		8
        /*0038*/ 	.dword	mrg32k3aM2Seq


//--------------------- .nv.constant3             --------------------------
	.section	.nv.constant3,"a",@progbits
	.align	8
.nv.constant3:
	.type		__cr_lgamma_table,@object
	.size		__cr_lgamma_table,(.L_8 - __cr_lgamma_table)
__cr_lgamma_table:
        /*0000*/ 	.byte	0x00, 0x00, 0x00, 0x00, 0x00, 0x00, 0x00, 0x00, 0x00, 0x00, 0x00, 0x00, 0x00, 0x00, 0x00, 0x00
        /*0010*/ 	.byte	0xef, 0x39, 0xfa, 0xfe, 0x42, 0x2e, 0xe6, 0x3f, 0x02, 0x20, 0x2a, 0xfa, 0x0b, 0xab, 0xfc, 0x3f
        /*0020*/ 	.byte	0xf9, 0x2c, 0x92, 0x7c, 0xa7, 0x6c, 0x09, 0x40, 0xc9, 0x79, 0x44, 0x3c, 0x64, 0x26, 0x13, 0x40
        /*0030*/ 	.byte	0xca, 0x01, 0xcf, 0x3a, 0x27, 0x51, 0x1a, 0x40, 0x30, 0xcc, 0x2d, 0xf3, 0xe1, 0x0c, 0x21, 0x40
        /*0040*/ 	.byte	0x0d, 0xb7, 0xfc, 0x82, 0x8e, 0x35, 0x25, 0x40
.L_8:


//--------------------- .text._Z6renderP4Vec3iiiP6SphereiP17curandStateXORWOW --------------------------
	.section	.text._Z6renderP4Vec3iiiP6SphereiP17curandStateXORWOW,"ax",@progbits
	.align	128
        .global         _Z6renderP4Vec3iiiP6SphereiP17curandStateXORWOW
        .type           _Z6renderP4Vec3iiiP6SphereiP17curandStateXORWOW,@function
        .size           _Z6renderP4Vec3iiiP6SphereiP17curandStateXORWOW,(.L_x_137 - _Z6renderP4Vec3iiiP6SphereiP17curandStateXORWOW)
        .other          _Z6renderP4Vec3iiiP6SphereiP17curandStateXORWOW,@"STO_CUDA_ENTRY STV_DEFAULT"
_Z6renderP4Vec3iiiP6SphereiP17curandStateXORWOW:
.text._Z6renderP4Vec3iiiP6SphereiP17curandStateXORWOW:
[----:B------:R-:W-:Y:S01]  /*0000*/  LDC R1, c[0x0][0x37c] ;  /* 0x0000df00ff017b82 */ /* 0x000fe20000000800 */
[----:B------:R-:W0:Y:S07]  /*0010*/  S2R R12, SR_TID.Y ;  /* 0x00000000000c7919 */ /* 0x000e2e0000002200 */
[----:B------:R-:W1:Y:S01]  /*0020*/  LDC R0, c[0x0][0x360] ;  /* 0x0000d800ff007b82 */ /* 0x000e620000000800 */
[----:B------:R-:W2:Y:S01]  /*0030*/  LDCU.64 UR6, c[0x0][0x388] ;  /* 0x00007100ff0677ac */ /* 0x000ea20008000a00 */
[----:B------:R-:W1:Y:S06]  /*0040*/  S2R R13, SR_TID.X ;  /* 0x00000000000d7919 */ /* 0x000e6c0000002100 */
[----:B------:R-:W0:Y:S08]  /*0050*/  S2UR UR5, SR_CTAID.Y ;  /* 0x00000000000579c3 */ /* 0x000e300000002600 */
[----:B------:R-:W0:Y:S08]  /*0060*/  LDC R3, c[0x0][0x364] ;  /* 0x0000d900ff037b82 */ /* 0x000e300000000800 */
[----:B------:R-:W1:Y:S01]  /*0070*/  S2UR UR4, SR_CTAID.X ;  /* 0x00000000000479c3 */ /* 0x000e620000002500 */
[----:B0-----:R-:W-:-:S05]  /*0080*/  IMAD R12, R3, UR5, R12 ;  /* 0x00000005030c7c24 */ /* 0x001fca000f8e020c */
[----:B--2---:R-:W-:Y:S01]  /*0090*/  ISETP.GE.AND P0, PT, R12, UR7, PT ;  /* 0x000000070c007c0c */ /* 0x004fe2000bf06270 */
[----:B-1----:R-:W-:-:S05]  /*00a0*/  IMAD R13, R0, UR4, R13 ;  /* 0x00000004000d7c24 */ /* 0x002fca000f8e020d */
[----:B------:R-:W-:-:S13]  /*00b0*/  ISETP.GE.OR P0, PT, R13, UR6, P0 ;  /* 0x000000060d007c0c */ /* 0x000fda0008706670 */
[----:B------:R-:W-:Y:S05]  /*00c0*/  @P0 EXIT ;  /* 0x000000000000094d */ /* 0x000fea0003800000 */
[----:B------:R-:W0:Y:S01]  /*00d0*/  LDCU UR4, c[0x0][0x390] ;  /* 0x00007200ff0477ac */ /* 0x000e220008000800 */
[----:B------:R-:W1:Y:S01]  /*00e0*/  S2UR UR5, SR_CTAID.Z ;  /* 0x00000000000579c3 */ /* 0x000e620000002700 */
[----:B------:R-:W-:Y:S01]  /*00f0*/  MOV R3, UR7 ;  /* 0x0000000700037c02 */ /* 0x000fe20008000f00 */
[----:B------:R-:W-:Y:S01]  /*0100*/  HFMA2 R15, -RZ, RZ, 0, 0 ;  /* 0x00000000ff0f7431 */ /* 0x000fe200000001ff */
[----:B------:R-:W-:Y:S01]  /*0110*/  CS2R R16, SRZ ;  /* 0x0000000000107805 */ /* 0x000fe2000001ff00 */
[----:B------:R-:W2:Y:S01]  /*0120*/  LDCU.64 UR10, c[0x0][0x358] ;  /* 0x00006b00ff0a77ac */ /* 0x000ea20008000a00 */
[----:B0-----:R-:W-:Y:S01]  /*0130*/  UISETP.GE.AND UP0, UPT, UR4, 0x1, UPT ;  /* 0x000000010400788c */ /* 0x001fe2000bf06270 */
[----:B-1----:R-:W-:-:S04]  /*0140*/  IMAD R14, R3, UR5, R12 ;  /* 0x00000005030e7c24 */ /* 0x002fc8000f8e020c */
[----:B------:R-:W-:-:S04]  /*0150*/  IMAD R14, R14, UR6, R13 ;  /* 0x000000060e0e7c24 */ /* 0x000fc8000f8e020d */
[----:B--2---:R-:W-:Y:S05]  /*0160*/  BRA.U !UP0, `(.L_x_0) ;  /* 0x0000004508147547 */ /* 0x004fea000b800000 */
[----:B------:R-:W0:Y:S01]  /*0170*/  LDC.64 R2, c[0x0][0x3a8] ;  /* 0x0000ea00ff027b82 */ /* 0x000e220000000a00 */
[----:B------:R-:W1:Y:S01]  /*0180*/  LDCU UR8, c[0x0][0x3a0] ;  /* 0x00007400ff0877ac */ /* 0x000e620008000800 */
[----:B0-----:R-:W-:-:S05]  /*0190*/  IMAD.WIDE R2, R14, 0x30, R2 ;  /* 0x000000300e027825 */ /* 0x001fca00078e0202 */
[----:B------:R0:W5:Y:S04]  /*01a0*/  LDG.E.64 R8, desc[UR10][R2.64] ;  /* 0x0000000a02087981 */ /* 0x000168000c1e1b00 */
[----:B------:R0:W5:Y:S04]  /*01b0*/  LDG.E.64 R4, desc[UR10][R2.64+0x8] ;  /* 0x0000080a02047981 */ /* 0x000168000c1e1b00 */
[----:B------:R0:W5:Y:S01]  /*01c0*/  LDG.E.64 R6, desc[UR10][R2.64+0x10] ;  /* 0x0000100a02067981 */ /* 0x000162000c1e1b00 */
[----:B------:R-:W-:Y:S01]  /*01d0*/  I2FP.F32.S32 R0, UR6 ;  /* 0x0000000600007c45 */ /* 0x000fe20008201400 */
[----:B-1----:R-:W-:Y:S01]  /*01e0*/  UISETP.GE.AND UP0, UPT, UR8, 0x1, UPT ;  /* 0x000000010800788c */ /* 0x002fe2000bf06270 */
[----:B------:R-:W-:Y:S01]  /*01f0*/  I2FP.F32.U32 R10, UR7 ;  /* 0x00000007000a7c45 */ /* 0x000fe20008201000 */
[----:B------:R-:W-:Y:S01]  /*0200*/  UIMAD UR5, UR5, UR8, URZ ;  /* 0x00000008050572a4 */ /* 0x000fe2000f8e02ff */
[----:B------:R-:W-:-:S02]  /*0210*/  R2UR UR12, R0 ;  /* 0x00000000000c72ca */ /* 0x000fc400000e0000 */
[----:B------:R-:W-:Y:S02]  /*0220*/  R2UR UR13, R10 ;  /* 0x000000000a0d72ca */ /* 0x000fe400000e0000 */
[----:B------:R-:W-:Y:S02]  /*0230*/  I2FP.F32.S32 R13, R13 ;  /* 0x0000000d000d7245 */ /* 0x000fe40000201400 */
[----:B------:R-:W-:Y:S01]  /*0240*/  I2FP.F32.U32 R12, R12 ;  /* 0x0000000c000c7245 */ /* 0x000fe20000201000 */
[----:B0-----:R-:W-:Y:S10]  /*0250*/  BRA.U !UP0, `(.L_x_1) ;  /* 0x0000002d08f07547 */ /* 0x001ff4000b800000 */
[----:B------:R-:W-:Y:S02]  /*0260*/  MOV R15, RZ ;  /* 0x000000ff000f7202 */ /* 0x000fe40000000f00 */
[----:B------:R-:W-:Y:S01]  /*0270*/  CS2R R16, SRZ ;  /* 0x0000000000107805 */ /* 0x000fe2000001ff00 */
[----:B------:R-:W-:Y:S01]  /*0280*/  USHF.R.S32.HI UR14, URZ, 0x1f, UR5 ;  /* 0x0000001fff0e7899 */ /* 0x000fe20008011405 */
[----:B------:R-:W-:-:S11]  /*0290*/  UMOV UR4, URZ ;  /* 0x000000ff00047c82 */ /* 0x000fd60008000000 */
.L_x_87:
[----:B-----5:R-:W-:Y:S01]  /*02a0*/  SHF.R.U32.HI R0, RZ, 0x2, R9 ;  /* 0x00000002ff007819 */ /* 0x020fe20000011609 */
[----:B------:R-:W0:Y:S01]  /*02b0*/  LDCU UR6, c[0x0][0x3a0] ;  /* 0x00007400ff0677ac */ /* 0x000e220008000800 */
[----:B------:R-:W-:Y:S01]  /*02c0*/  SHF.L.U32 R3, R7, 0x4, RZ ;  /* 0x0000000407037819 */ /* 0x000fe200000006ff */
[----:B------:R-:W-:Y:S01]  /*02d0*/  BSSY.RECONVERGENT B2, `(.L_x_2) ;  /* 0x000001b000027945 */ /* 0x000fe20003800200 */
[----:B------:R-:W-:Y:S02]  /*02e0*/  LOP3.LUT R0, R0, R9, RZ, 0x3c, !PT ;  /* 0x0000000900007212 */ /* 0x000fe400078e3cff */
[----:B------:R-:W-:Y:S01]  /*02f0*/  MOV R22, R6 ;  /* 0x0000000600167202 */ /* 0x000fe20000000f00 */
[----:B------:R-:W1:Y:S01]  /*0300*/  MUFU.RCP R9, UR12 ;  /* 0x0000000c00097d08 */ /* 0x000e620008001000 */
[----:B------:R-:W-:-:S04]  /*0310*/  SHF.L.U32 R2, R0, 0x1, RZ ;  /* 0x0000000100027819 */ /* 0x000fc800000006ff */
[----:B------:R-:W-:Y:S01]  /*0320*/  LOP3.LUT R2, R0, R2, R3, 0x96, !PT ;  /* 0x0000000200027212 */ /* 0x000fe200078e9603 */
[----:B------:R-:W-:-:S03]  /*0330*/  HFMA2 R3, -RZ, RZ, 0.1171875, 0 ;  /* 0x2f800000ff037431 */ /* 0x000fc600000001ff */
[----:B------:R-:W-:Y:S02]  /*0340*/  LOP3.LUT R6, R2, R7, RZ, 0x3c, !PT ;  /* 0x0000000702067212 */ /* 0x000fe400078e3cff */
[----:B------:R-:W-:Y:S01]  /*0350*/  MOV R2, UR12 ;  /* 0x0000000c00027c02 */ /* 0x000fe20008000f00 */
[----:B0-----:R-:W-:Y:S01]  /*0360*/  UISETP.GE.U32.AND UP0, UPT, UR6, 0x4, UPT ;  /* 0x000000040600788c */ /* 0x001fe2000bf06070 */
[----:B------:R-:W-:-:S04]  /*0370*/  IADD3 R0, PT, PT, R8, 0x587c5, R6 ;  /* 0x000587c508007810 */ /* 0x000fc80007ffe006 */
[----:B------:R-:W-:Y:S01]  /*0380*/  I2FP.F32.U32 R0, R0 ;  /* 0x0000000000007245 */ /* 0x000fe20000201000 */
[----:B-1----:R-:W-:-:S04]  /*0390*/  FFMA R2, R9, -R2, 1 ;  /* 0x3f80000009027423 */ /* 0x002fc80000000802 */
[----:B------:R-:W-:Y:S01]  /*03a0*/  FFMA R0, R0, R3, 1.1641532182693481445e-10 ;  /* 0x2f00000000007423 */ /* 0x000fe20000000003 */
[----:B------:R-:W-:-:S03]  /*03b0*/  FFMA R9, R9, R2, R9 ;  /* 0x0000000209097223 */ /* 0x000fc60000000009 */
[----:B------:R-:W-:-:S04]  /*03c0*/  FADD R0, R13, R0 ;  /* 0x000000000d007221 */ /* 0x000fc80000000000 */
[----:B------:R-:W0:Y:S01]  /*03d0*/  FCHK P0, R0, UR12 ;  /* 0x0000000c00007d02 */ /* 0x000e220008000000 */
[----:B------:R-:W-:-:S04]  /*03e0*/  FFMA R2, R0, R9, RZ ;  /* 0x0000000900027223 */ /* 0x000fc800000000ff */
[----:B------:R-:W-:-:S04]  /*03f0*/  FFMA R3, R2, -UR12, R0 ;  /* 0x8000000c02037c23 */ /* 0x000fc80008000000 */
[----:B------:R-:W-:Y:S01]  /*0400*/  FFMA R2, R9, R3, R2 ;  /* 0x0000000309027223 */ /* 0x000fe20000000002 */
[----:B------:R-:W-:Y:S02]  /*0410*/  MOV R9, R5 ;  /* 0x0000000500097202 */ /* 0x000fe40000000f00 */
[----:B------:R-:W-:Y:S01]  /*0420*/  MOV R5, R7 ;  /* 0x0000000700057202 */ /* 0x000fe20000000f00 */
[----:B0-----:R-:W-:Y:S06]  /*0430*/  @!P0 BRA `(.L_x_3) ;  /* 0x0000000000108947 */ /* 0x001fec0003800000 */
[----:B------:R-:W-:Y:S02]  /*0440*/  MOV R28, UR12 ;  /* 0x0000000c001c7c02 */ /* 0x000fe40008000f00 */
[----:B------:R-:W-:-:S07]  /*0450*/  MOV R18, 0x470 ;  /* 0x0000047000127802 */ /* 0x000fce0000000f00 */
[----:B------:R-:W-:Y:S05]  /*0460*/  CALL.REL.NOINC `($__internal_2_$__cuda_sm3x_div_rn_noftz_f32_slowpath) ;  /* 0x0000004400d87944 */ /* 0x000fea0003c00000 */
[----:B------:R-:W-:-:S07]  /*0470*/  MOV R2, R0 ;  /* 0x0000000000027202 */ /* 0x000fce0000000f00 */
.L_x_3:
[----:B------:R-:W-:Y:S05]  /*0480*/  BSYNC.RECONVERGENT B2 ;  /* 0x0000000000027941 */ /* 0x000fea0003800200 */
.L_x_2:
[----:B------:R-:W-:Y:S01]  /*0490*/  SHF.R.U32.HI R3, RZ, 0x2, R4 ;  /* 0x00000002ff037819 */ /* 0x000fe20000011604 */
[----:B------:R-:W-:Y:S01]  /*04a0*/  IMAD.SHL.U32 R0, R6, 0x10, RZ ;  /* 0x0000001006007824 */ /* 0x000fe200078e00ff */
[----:B------:R-:W-:Y:S01]  /*04b0*/  IADD3 R8, PT, PT, R8, 0xb0f8a, RZ ;  /* 0x000b0f8a08087810 */ /* 0x000fe20007ffe0ff */
[----:B------:R-:W-:Y:S01]  /*04c0*/  BSSY.RECONVERGENT B2, `(.L_x_4) ;  /* 0x0000017000027945 */ /* 0x000fe20003800200 */
[----:B------:R-:W-:Y:S02]  /*04d0*/  LOP3.LUT R3, R3, R4, RZ, 0x3c, !PT ;  /* 0x0000000403037212 */ /* 0x000fe400078e3cff */
[----:B------:R-:W-:Y:S02]  /*04e0*/  MOV R11, UR13 ;  /* 0x0000000d000b7c02 */ /* 0x000fe40008000f00 */
[----:B------:R-:W-:-:S04]  /*04f0*/  SHF.L.U32 R4, R3, 0x1, RZ ;  /* 0x0000000103047819 */ /* 0x000fc800000006ff */
[----:B------:R-:W-:Y:S02]  /*0500*/  LOP3.LUT R3, R3, R4, R0, 0x96, !PT ;  /* 0x0000000403037212 */ /* 0x000fe400078e9600 */
[----:B------:R-:W0:Y:S02]  /*0510*/  MUFU.RCP R4, UR13 ;  /* 0x0000000d00047d08 */ /* 0x000e240008001000 */
[----:B------:R-:W-:Y:S01]  /*0520*/  LOP3.LUT R7, R3, R6, RZ, 0x3c, !PT ;  /* 0x0000000603077212 */ /* 0x000fe200078e3cff */
[----:B------:R-:W-:-:S03]  /*0530*/  HFMA2 R3, -RZ, RZ, 0.1171875, 0 ;  /* 0x2f800000ff037431 */ /* 0x000fc600000001ff */
[----:B------:R-:W-:-:S04]  /*0540*/  IADD3 R0, PT, PT, R7, R8, RZ ;  /* 0x0000000807007210 */ /* 0x000fc80007ffe0ff */
[----:B------:R-:W-:-:S05]  /*0550*/  I2FP.F32.U32 R0, R0 ;  /* 0x0000000000007245 */ /* 0x000fca0000201000 */
[----:B------:R-:W-:Y:S01]  /*0560*/  FFMA R3, R0, R3, 1.1641532182693481445e-10 ;  /* 0x2f00000000037423 */ /* 0x000fe20000000003 */
[----:B0-----:R-:W-:-:S03]  /*0570*/  FFMA R11, R4, -R11, 1 ;  /* 0x3f800000040b7423 */ /* 0x001fc6000000080b */
[----:B------:R-:W-:Y:S01]  /*0580*/  FADD R0, R12, R3 ;  /* 0x000000030c007221 */ /* 0x000fe20000000000 */
[----:B------:R-:W-:-:S03]  /*0590*/  FFMA R11, R4, R11, R4 ;  /* 0x0000000b040b7223 */ /* 0x000fc60000000004 */
[----:B------:R-:W0:Y:S01]  /*05a0*/  FCHK P0, R0, UR13 ;  /* 0x0000000d00007d02 */ /* 0x000e220008000000 */
[----:B------:R-:W-:-:S04]  /*05b0*/  FFMA R3, R0, R11, RZ ;  /* 0x0000000b00037223 */ /* 0x000fc800000000ff */
[----:B------:R-:W-:-:S04]  /*05c0*/  FFMA R4, R3, -UR13, R0 ;  /* 0x8000000d03047c23 */ /* 0x000fc80008000000 */
[----:B------:R-:W-:Y:S01]  /*05d0*/  FFMA R11, R11, R4, R3 ;  /* 0x000000040b0b7223 */ /* 0x000fe20000000003 */
[----:B0-----:R-:W-:Y:S06]  /*05e0*/  @!P0 BRA `(.L_x_5) ;  /* 0x0000000000108947 */ /* 0x001fec0003800000 */
[----:B------:R-:W-:Y:S02]  /*05f0*/  MOV R28, UR13 ;  /* 0x0000000d001c7c02 */ /* 0x000fe40008000f00 */
[----:B------:R-:W-:-:S07]  /*0600*/  MOV R18, 0x620 ;  /* 0x0000062000127802 */ /* 0x000fce0000000f00 */
[----:B------:R-:W-:Y:S05]  /*0610*/  CALL.REL.NOINC `($__internal_2_$__cuda_sm3x_div_rn_noftz_f32_slowpath) ;  /* 0x00000044006c7944 */ /* 0x000fea0003c00000 */
[----:B------:R-:W-:-:S07]  /*0620*/  MOV R11, R0 ;  /* 0x00000000000b7202 */ /* 0x000fce0000000f00 */
.L_x_5:
[----:B------:R-:W-:Y:S05]  /*0630*/  BSYNC.RECONVERGENT B2 ;  /* 0x0000000000027941 */ /* 0x000fea0003800200 */
.L_x_4:
[----:B------:R-:W-:Y:S02]  /*0640*/  HFMA2 R3, -RZ, RZ, 2.25, 0 ;  /* 0x40800000ff037431 */ /* 0x000fe400000001ff */
[----:B------:R-:W-:Y:S01]  /*0650*/  FFMA R0, RZ, R2, -1 ;  /* 0xbf800000ff007423 */ /* 0x000fe20000000002 */
[----:B------:R-:W-:Y:S01]  /*0660*/  HFMA2 R31, -RZ, RZ, 0, 0 ;  /* 0x00000000ff1f7431 */ /* 0x000fe200000001ff */
[----:B------:R-:W-:Y:S02]  /*0670*/  MOV R30, 0x7f800000 ;  /* 0x7f800000001e7802 */ /* 0x000fe40000000f00 */
[----:B------:R-:W-:Y:S01]  /*0680*/  CS2R R32, SRZ ;  /* 0x0000000000207805 */ /* 0x000fe2000001ff00 */
[----:B------:R-:W-:Y:S01]  /*0690*/  FFMA R4, R11, 2, R0 ;  /* 0x400000000b047823 */ /* 0x000fe20000000000 */
[----:B------:R-:W-:Y:S01]  /*06a0*/  MOV R24, RZ ;  /* 0x000000ff00187202 */ /* 0x000fe20000000f00 */
[----:B------:R-:W-:Y:S02]  /*06b0*/  IMAD.MOV.U32 R34, RZ, RZ, RZ ;  /* 0x000000ffff227224 */ /* 0x000fe400078e00ff */
[----:B------:R-:W-:Y:S01]  /*06c0*/  FMUL R10, R4, R4 ;  /* 0x00000004040a7220 */ /* 0x000fe20000400000 */
[----:B------:R-:W-:-:S04]  /*06d0*/  FFMA R2, R2, R3, -2 ;  /* 0xc000000002027423 */ /* 0x000fc80000000003 */
[-C--:B------:R-:W-:Y:S01]  /*06e0*/  FFMA R3, RZ, R11.reuse, R2 ;  /* 0x0000000bff037223 */ /* 0x080fe20000000002 */
[----:B------:R-:W-:-:S03]  /*06f0*/  FFMA R2, RZ, R11, R0 ;  /* 0x0000000bff027223 */ /* 0x000fc60000000000 */
[----:B------:R-:W-:-:S04]  /*0700*/  FFMA R11, R3, R3, R10 ;  /* 0x00000003030b7223 */ /* 0x000fc8000000000a */
[----:B------:R-:W-:-:S04]  /*0710*/  FFMA R26, R2, R2, R11 ;  /* 0x00000002021a7223 */ /* 0x000fc8000000000b */
[C---:B------:R-:W-:Y:S01]  /*0720*/  FMUL R27, R26.reuse, 4 ;  /* 0x408000001a1b7820 */ /* 0x040fe20000400000 */
[----:B------:R-:W-:Y:S01]  /*0730*/  FADD R28, R26, R26 ;  /* 0x0000001a1a1c7221 */ /* 0x000fe20000000000 */
[----:B------:R-:W-:Y:S06]  /*0740*/  BRA.U !UP0, `(.L_x_6) ;  /* 0x00000011082c7547 */ /* 0x000fec000b800000 */
[----:B------:R-:W0:Y:S01]  /*0750*/  LDCU UR8, c[0x0][0x3a0] ;  /* 0x00007400ff0877ac */ /* 0x000e220008000800 */
[----:B------:R-:W-:Y:S02]  /*0760*/  MOV R30, 0x7f800000 ;  /* 0x7f800000001e7802 */ /* 0x000fe40000000f00 */
[----:B------:R-:W-:Y:S01]  /*0770*/  MOV R31, RZ ;  /* 0x000000ff001f7202 */ /* 0x000fe20000000f00 */
[----:B------:R-:W-:Y:S01]  /*0780*/  UIMAD.WIDE.U32 UR6, UR5, 0x1c, URZ ;  /* 0x0000001c050678a5 */ /* 0x000fe2000f8e00ff */
[----:B------:R-:W-:Y:S01]  /*0790*/  MOV R32, RZ ;  /* 0x000000ff00207202 */ /* 0x000fe20000000f00 */
[----:B------:R-:W-:Y:S01]  /*07a0*/  UIMAD UR9, UR14, 0x1c, URZ ;  /* 0x0000001c0e0978a4 */ /* 0x000fe2000f8e02ff */
[----:B------:R-:W1:Y:S03]  /*07b0*/  LDCU.64 UR16, c[0x0][0x398] ;  /* 0x00007300ff1077ac */ /* 0x000e660008000a00 */
[----:B------:R-:W-:Y:S01]  /*07c0*/  MOV R24, UR6 ;  /* 0x0000000600187c02 */ /* 0x000fe20008000f00 */
[----:B------:R-:W-:-:S02]  /*07d0*/  UIADD3 UR6, UPT, UPT, UR7, UR9, URZ ;  /* 0x0000000907067290 */ /* 0x000fc4000fffe0ff */
[----:B------:R-:W-:Y:S01]  /*07e0*/  MOV R25, UR7 ;  /* 0x0000000700197c02 */ /* 0x000fe20008000f00 */
[----:B0-----:R-:W-:-:S03]  /*07f0*/  ULOP3.LUT UR8, UR8, 0x7ffffffc, URZ, 0xc0, !UPT ;  /* 0x7ffffffc08087892 */ /* 0x001fc6000f8ec0ff */
[----:B------:R-:W-:Y:S01]  /*0800*/  MOV R10, UR6 ;  /* 0x00000006000a7c02 */ /* 0x000fe20008000f00 */
[----:B------:R-:W-:-:S12]  /*0810*/  UIADD3 UR8, UPT, UPT, -UR8, URZ, URZ ;  /* 0x000000ff08087290 */ /* 0x000fd8000fffe1ff */
.L_x_35:
[----:B-1----:R-:W-:-:S04]  /*0820*/  IADD3 R40, P0, PT, R24, UR16, RZ ;  /* 0x0000001018287c10 */ /* 0x002fc8000ff1e0ff */
[----:B------:R-:W-:-:S05]  /*0830*/  IADD3.X R41, PT, PT, R10, UR17, RZ, P0, !PT ;  /* 0x000000110a297c10 */ /* 0x000fca00087fe4ff */
[----:B------:R-:W2:Y:S04]  /*0840*/  LDG.E R11, desc[UR10][R40.64+0x4] ;  /* 0x0000040a280b7981 */ /* 0x000ea8000c1e1900 */
[----:B------:R-:W3:Y:S04]  /*0850*/  LDG.E R0, desc[UR10][R40.64] ;  /* 0x0000000a28007981 */ /* 0x000ee8000c1e1900 */
[----:B------:R-:W4:Y:S04]  /*0860*/  LDG.E R18, desc[UR10][R40.64+0x8] ;  /* 0x0000080a28127981 */ /* 0x000f28000c1e1900 */
[----:B------:R-:W5:Y:S01]  /*0870*/  LDG.E R25, desc[UR10][R40.64+0xc] ;  /* 0x00000c0a28197981 */ /* 0x000f62000c1e1900 */
[----:B------:R-:W-:Y:S01]  /*0880*/  BSSY.RECONVERGENT B2, `(.L_x_7) ;  /* 0x000002e000027945 */ /* 0x000fe20003800200 */
[----:B------:R-:W-:Y:S01]  /*0890*/  PLOP3.LUT P0, PT, PT, PT, PT, 0x8, 0x80 ;  /* 0x000000000080781c */ /* 0x000fe20003f0e170 */
[----:B--2---:R-:W-:Y:S01]  /*08a0*/  FADD R11, RZ, -R11 ;  /* 0x8000000bff0b7221 */ /* 0x004fe20000000000 */
[----:B---3--:R-:W-:-:S03]  /*08b0*/  FADD R0, RZ, -R0 ;  /* 0x80000000ff007221 */ /* 0x008fc60000000000 */
[-C--:B------:R-:W-:Y:S01]  /*08c0*/  FMUL R23, R11, R11.reuse ;  /* 0x0000000b0b177220 */ /* 0x080fe20000400000 */
[----:B----4-:R-:W-:Y:S01]  /*08d0*/  FADD R21, RZ, -R18 ;  /* 0x80000012ff157221 */ /* 0x010fe20000000000 */
[----:B------:R-:W-:Y:S02]  /*08e0*/  FMUL R18, R4, R11 ;  /* 0x0000000b04127220 */ /* 0x000fe40000400000 */
[-C--:B------:R-:W-:Y:S02]  /*08f0*/  FFMA R20, R0, R0.reuse, R23 ;  /* 0x0000000000147223 */ /* 0x080fe40000000017 */
[----:B------:R-:W-:Y:S02]  /*0900*/  FFMA R11, R3, R0, R18 ;  /* 0x00000000030b7223 */ /* 0x000fe40000000012 */
[-C--:B------:R-:W-:Y:S02]  /*0910*/  FFMA R20, R21, R21.reuse, R20 ;  /* 0x0000001515147223 */ /* 0x080fe40000000014 */
[----:B------:R-:W-:-:S02]  /*0920*/  FFMA R11, R2, R21, R11 ;  /* 0x00000015020b7223 */ /* 0x000fc4000000000b */
[----:B-----5:R-:W-:Y:S02]  /*0930*/  FFMA R20, -R25, R25, R20 ;  /* 0x0000001919147223 */ /* 0x020fe40000000114 */
[----:B------:R-:W-:Y:S02]  /*0940*/  FADD R11, R11, R11 ;  /* 0x0000000b0b0b7221 */ /* 0x000fe40000000000 */
[----:B------:R-:W-:-:S04]  /*0950*/  FMUL R20, R27, R20 ;  /* 0x000000141b147220 */ /* 0x000fc80000400000 */
[----:B------:R-:W-:-:S05]  /*0960*/  FFMA R20, R11, R11, -R20 ;  /* 0x0000000b0b147223 */ /* 0x000fca0000000814 */
[----:B------:R-:W-:-:S13]  /*0970*/  FSETP.GEU.AND P1, PT, R20, RZ, PT ;  /* 0x000000ff1400720b */ /* 0x000fda0003f2e000 */
[----:B------:R-:W-:Y:S05]  /*0980*/  @!P1 BRA `(.L_x_8) ;  /* 0x0000000000749947 */ /* 0x000fea0003800000 */
[----:B------:R-:W-:Y:S01]  /*0990*/  IADD3 R0, PT, PT, R20, -0xd000000, RZ ;  /* 0xf300000014007810 */ /* 0x000fe20007ffe0ff */
[----:B------:R0:W1:Y:S01]  /*09a0*/  MUFU.RSQ R19, R20 ;  /* 0x0000001400137308 */ /* 0x0000620000001400 */
[----:B------:R-:W-:Y:S02]  /*09b0*/  BSSY.RECONVERGENT B0, `(.L_x_9) ;  /* 0x000000b000007945 */ /* 0x000fe40003800200 */
[----:B------:R-:W-:-:S13]  /*09c0*/  ISETP.GT.U32.AND P0, PT, R0, 0x727fffff, PT ;  /* 0x727fffff0000780c */ /* 0x000fda0003f04070 */
[----:B0-----:R-:W-:Y:S05]  /*09d0*/  @!P0 BRA `(.L_x_10) ;  /* 0x0000000000108947 */ /* 0x001fea0003800000 */
[----:B------:R-:W-:Y:S02]  /*09e0*/  MOV R18, R20 ;  /* 0x0000001400127202 */ /* 0x000fe40000000f00 */
[----:B------:R-:W-:-:S07]  /*09f0*/  MOV R0, 0xa10 ;  /* 0x00000a1000007802 */ /* 0x000fce0000000f00 */
[----:B-1----:R-:W-:Y:S05]  /*0a00*/  CALL.REL.NOINC `($__internal_1_$__cuda_sm20_sqrt_rn_f32_slowpath) ;  /* 0x0000004000187944 */ /* 0x002fea0003c00000 */
[----:B------:R-:W-:Y:S05]  /*0a10*/  BRA `(.L_x_11) ;  /* 0x0000000000107947 */ /* 0x000fea0003800000 */
.L_x_10:
[----:B-1----:R-:W-:Y:S01]  /*0a20*/  FMUL.FTZ R21, R20, R19 ;  /* 0x0000001314157220 */ /* 0x002fe20000410000 */
[----:B------:R-:W-:-:S03]  /*0a30*/  FMUL.FTZ R18, R19, 0.5 ;  /* 0x3f00000013127820 */ /* 0x000fc60000410000 */
[----:B------:R-:W-:-:S04]  /*0a40*/  FFMA R0, -R21, R21, R20 ;  /* 0x0000001515007223 */ /* 0x000fc80000000114 */
[----:B------:R-:W-:-:S07]  /*0a50*/  FFMA R21, R0, R18, R21 ;  /* 0x0000001200157223 */ /* 0x000fce0000000015 */
.L_x_11:
[----:B------:R-:W-:Y:S05]  /*0a60*/  BSYNC.RECONVERGENT B0 ;  /* 0x0000000000007941 */ /* 0x000fea0003800200 */
.L_x_9:
[----:B------:R-:W0:Y:S01]  /*0a70*/  MUFU.RCP R19, R28 ;  /* 0x0000001c00137308 */ /* 0x000e220000001000 */
[----:B------:R-:W-:Y:S01]  /*0a80*/  FADD R0, -R11, -R21 ;  /* 0x800000150b007221 */ /* 0x000fe20000000100 */
[----:B------:R-:W-:Y:S06]  /*0a90*/  BSSY.RECONVERGENT B3, `(.L_x_12) ;  /* 0x000000b000037945 */ /* 0x000fec0003800200 */
[----:B------:R-:W1:Y:S01]  /*0aa0*/  FCHK P0, R0, R28 ;  /* 0x0000001c00007302 */ /* 0x000e620000000000 */
[----:B0-----:R-:W-:-:S04]  /*0ab0*/  FFMA R18, -R28, R19, 1 ;  /* 0x3f8000001c127423 */ /* 0x001fc80000000113 */
[----:B------:R-:W-:-:S04]  /*0ac0*/  FFMA R19, R19, R18, R19 ;  /* 0x0000001213137223 */ /* 0x000fc80000000013 */
[----:B------:R-:W-:-:S04]  /*0ad0*/  FFMA R18, R0, R19, RZ ;  /* 0x0000001300127223 */ /* 0x000fc800000000ff */
[----:B------:R-:W-:-:S04]  /*0ae0*/  FFMA R11, -R28, R18, R0 ;  /* 0x000000121c0b7223 */ /* 0x000fc80000000100 */
[----:B------:R-:W-:Y:S01]  /*0af0*/  FFMA R19, R19, R11, R18 ;  /* 0x0000000b13137223 */ /* 0x000fe20000000012 */
[----:B-1----:R-:W-:Y:S06]  /*0b00*/  @!P0 BRA `(.L_x_13) ;  /* 0x00000000000c8947 */ /* 0x002fec0003800000 */
[----:B------:R-:W-:-:S07]  /*0b10*/  MOV R18, 0xb30 ;  /* 0x00000b3000127802 */ /* 0x000fce0000000f00 */
[----:B------:R-:W-:Y:S05]  /*0b20*/  CALL.REL.NOINC `($__internal_2_$__cuda_sm3x_div_rn_noftz_f32_slowpath) ;  /* 0x0000004000287944 */ /* 0x000fea0003c00000 */
[----:B------:R-:W-:-:S07]  /*0b30*/  MOV R19, R0 ;  /* 0x0000000000137202 */ /* 0x000fce0000000f00 */
.L_x_13:
[----:B------:R-:W-:Y:S05]  /*0b40*/  BSYNC.RECONVERGENT B3 ;  /* 0x0000000000037941 */ /* 0x000fea0003800200 */
.L_x_12:
[----:B------:R-:W-:-:S13]  /*0b50*/  FSETP.GT.AND P0, PT, R19, RZ, PT ;  /* 0x000000ff1300720b */ /* 0x000fda0003f04000 */
.L_x_8:
[----:B------:R-:W-:Y:S05]  /*0b60*/  BSYNC.RECONVERGENT B2 ;  /* 0x0000000000027941 */ /* 0x000fea0003800200 */
.L_x_7:
[----:B------:R-:W2:Y:S04]  /*0b70*/  LDG.E R11, desc[UR10][R40.64+0x20] ;  /* 0x0000200a280b7981 */ /* 0x000ea8000c1e1900 */
[----:B------:R-:W3:Y:S04]  /*0b80*/  LDG.E R0, desc[UR10][R40.64+0x1c] ;  /* 0x00001c0a28007981 */ /* 0x000ee8000c1e1900 */
[----:B------:R-:W4:Y:S04]  /*0b90*/  LDG.E R18, desc[UR10][R40.64+0x24] ;  /* 0x0000240a28127981 */ /* 0x000f28000c1e1900 */
[----:B------:R-:W5:Y:S01]  /*0ba0*/  LDG.E R25, desc[UR10][R40.64+0x28] ;  /* 0x0000280a28197981 */ /* 0x000f62000c1e1900 */
[----:B------:R-:W-:Y:S01]  /*0bb0*/  FSETP.LT.AND P0, PT, R19, R30, P0 ;  /* 0x0000001e1300720b */ /* 0x000fe20000701000 */
[----:B------:R-:W-:Y:S01]  /*0bc0*/  BSSY.RECONVERGENT B2, `(.L_x_14) ;  /* 0x0000038000027945 */ /* 0x000fe20003800200 */
[----:B------:R-:W-:-:S02]  /*0bd0*/  IADD3 R36, P3, PT, R40, 0x1c, RZ ;  /* 0x0000001c28247810 */ /* 0x000fc40007f7e0ff */
[----:B------:R-:W-:Y:S02]  /*0be0*/  SEL R29, R40, R34, P0 ;  /* 0x00000022281d7207 */ /* 0x000fe40000000000 */
[----:B------:R-:W-:Y:S02]  /*0bf0*/  SEL R34, R41, R33, P0 ;  /* 0x0000002129227207 */ /* 0x000fe40000000000 */
[----:B------:R-:W-:Y:S02]  /*0c00*/  PLOP3.LUT P1, PT, PT, PT, PT, 0x8, 0x80 ;  /* 0x000000000080781c */ /* 0x000fe40003f2e170 */
[----:B------:R-:W-:Y:S02]  /*0c10*/  FSEL R30, R19, R30, P0 ;  /* 0x0000001e131e7208 */ /* 0x000fe40000000000 */
[----:B------:R-:W-:Y:S01]  /*0c20*/  IADD3.X R33, PT, PT, RZ, R41, RZ, P3, !PT ;  /* 0x00000029ff217210 */ /* 0x000fe20001ffe4ff */
[----:B--2---:R-:W-:Y:S01]  /*0c30*/  FADD R11, RZ, -R11 ;  /* 0x8000000bff0b7221 */ /* 0x004fe20000000000 */
[----:B---3--:R-:W-:-:S03]  /*0c40*/  FADD R0, RZ, -R0 ;  /* 0x80000000ff007221 */ /* 0x008fc60000000000 */
[-C--:B------:R-:W-:Y:S01]  /*0c50*/  FMUL R23, R11, R11.reuse ;  /* 0x0000000b0b177220 */ /* 0x080fe20000400000 */
[----:B----4-:R-:W-:Y:S01]  /*0c60*/  FADD R21, RZ, -R18 ;  /* 0x80000012ff157221 */ /* 0x010fe20000000000 */
[----:B------:R-:W-:Y:S02]  /*0c70*/  FMUL R18, R4, R11 ;  /* 0x0000000b04127220 */ /* 0x000fe40000400000 */
[-C--:B------:R-:W-:Y:S02]  /*0c80*/  FFMA R20, R0, R0.reuse, R23 ;  /* 0x0000000000147223 */ /* 0x080fe40000000017 */
[----:B------:R-:W-:Y:S02]  /*0c90*/  FFMA R11, R3, R0, R18 ;  /* 0x00000000030b7223 */ /* 0x000fe40000000012 */
[-C--:B------:R-:W-:Y:S01]  /*0ca0*/  FFMA R20, R21, R21.reuse, R20 ;  /* 0x0000001515147223 */ /* 0x080fe20000000014 */
[----:B------:R-:W-:Y:S01]  /*0cb0*/  IADD3 R0, P2, PT, R24, UR16, RZ ;  /* 0x0000001018007c10 */ /* 0x000fe2000ff5e0ff */
[----:B------:R-:W-:-:S02]  /*0cc0*/  FFMA R11, R2, R21, R11 ;  /* 0x00000015020b7223 */ /* 0x000fc4000000000b */
[----:B-----5:R-:W-:Y:S01]  /*0cd0*/  FFMA R20, -R25, R25, R20 ;  /* 0x0000001919147223 */ /* 0x020fe20000000114 */
[----:B------:R-:W-:Y:S01]  /*0ce0*/  IADD3.X R21, PT, PT, R10, UR17, RZ, P2, !PT ;  /* 0x000000110a157c10 */ /* 0x000fe200097fe4ff */
[----:B------:R-:W-:Y:S02]  /*0cf0*/  FADD R11, R11, R11 ;  /* 0x0000000b0b0b7221 */ /* 0x000fe40000000000 */
[----:B------:R-:W-:Y:S01]  /*0d00*/  FMUL R20, R27, R20 ;  /* 0x000000141b147220 */ /* 0x000fe20000400000 */
[----:B------:R-:W-:Y:S02]  /*0d10*/  SEL R31, R0, R31, P0 ;  /* 0x0000001f001f7207 */ /* 0x000fe40000000000 */
[----:B------:R-:W-:Y:S01]  /*0d20*/  SEL R32, R21, R32, P0 ;  /* 0x0000002015207207 */ /* 0x000fe20000000000 */
        /* <DEDUP_REMOVED lines=8> */
[----:B------:R-:W-:Y:S01]  /*0db0*/  IMAD.MOV.U32 R18, RZ, RZ, R20 ;  /* 0x000000ffff127224 */ /* 0x000fe200078e0014 */
[----:B------:R-:W-:-:S07]  /*0dc0*/  MOV R0, 0xde0 ;  /* 0x00000de000007802 */ /* 0x000fce0000000f00 */
[----:B-1----:R-:W-:Y:S05]  /*0dd0*/  CALL.REL.NOINC `($__internal_1_$__cuda_sm20_sqrt_rn_f32_slowpath) ;  /* 0x0000003c00247944 */ /* 0x002fea0003c00000 */
[----:B------:R-:W-:Y:S05]  /*0de0*/  BRA `(.L_x_18) ;  /* 0x0000000000107947 */ /* 0x000fea0003800000 */
.L_x_17:
[----:B-1----:R-:W-:Y:S01]  /*0df0*/  FMUL.FTZ R21, R20, R19 ;  /* 0x0000001314157220 */ /* 0x002fe20000410000 */
[----:B------:R-:W-:-:S03]  /*0e00*/  FMUL.FTZ R18, R19, 0.5 ;  /* 0x3f00000013127820 */ /* 0x000fc60000410000 */
[----:B------:R-:W-:-:S04]  /*0e10*/  FFMA R0, -R21, R21, R20 ;  /* 0x0000001515007223 */ /* 0x000fc80000000114 */
[----:B------:R-:W-:-:S07]  /*0e20*/  FFMA R21, R0, R18, R21 ;  /* 0x0000001200157223 */ /* 0x000fce0000000015 */
.L_x_18:
[----:B------:R-:W-:Y:S05]  /*0e30*/  BSYNC.RECONVERGENT B0 ;  /* 0x0000000000007941 */ /* 0x000fea0003800200 */
.L_x_16:
        /* <DEDUP_REMOVED lines=10> */
[----:B------:R-:W-:Y:S02]  /*0ee0*/  MOV R0, R21 ;  /* 0x0000001500007202 */ /* 0x000fe40000000f00 */
[----:B------:R-:W-:-:S07]  /*0ef0*/  MOV R18, 0xf10 ;  /* 0x00000f1000127802 */ /* 0x000fce0000000f00 */
[----:B------:R-:W-:Y:S05]  /*0f00*/  CALL.REL.NOINC `($__internal_2_$__cuda_sm3x_div_rn_noftz_f32_slowpath) ;  /* 0x0000003c00307944 */ /* 0x000fea0003c00000 */
.L_x_20:
[----:B------:R-:W-:Y:S05]  /*0f10*/  BSYNC.RECONVERGENT B3 ;  /* 0x0000000000037941 */ /* 0x000fea0003800200 */
.L_x_19:
[----:B------:R-:W-:Y:S02]  /*0f20*/  FSETP.GT.AND P1, PT, R0, RZ, PT ;  /* 0x000000ff0000720b */ /* 0x000fe40003f24000 */
[----:B------:R-:W-:-:S11]  /*0f30*/  MOV R19, R0 ;  /* 0x0000000000137202 */ /* 0x000fd60000000f00 */
.L_x_15:
[----:B------:R-:W-:Y:S05]  /*0f40*/  BSYNC.RECONVERGENT B2 ;  /* 0x0000000000027941 */ /* 0x000fea0003800200 */
.L_x_14:
[----:B------:R-:W2:Y:S04]  /*0f50*/  LDG.E R11, desc[UR10][R40.64+0x3c] ;  /* 0x00003c0a280b7981 */ /* 0x000ea8000c1e1900 */
[----:B------:R-:W3:Y:S04]  /*0f60*/  LDG.E R0, desc[UR10][R40.64+0x38] ;  /* 0x0000380a28007981 */ /* 0x000ee8000c1e1900 */
[----:B------:R-:W4:Y:S04]  /*0f70*/  LDG.E R18, desc[UR10][R40.64+0x40] ;  /* 0x0000400a28127981 */ /* 0x000f28000c1e1900 */
[----:B------:R-:W5:Y:S01]  /*0f80*/  LDG.E R25, desc[UR10][R40.64+0x44] ;  /* 0x0000440a28197981 */ /* 0x000f62000c1e1900 */
[----:B------:R-:W-:Y:S01]  /*0f90*/  FSETP.LT.AND P1, PT, R19, R30, P1 ;  /* 0x0000001e1300720b */ /* 0x000fe20000f21000 */
[----:B------:R-:W-:Y:S01]  /*0fa0*/  BSSY.RECONVERGENT B2, `(.L_x_21) ;  /* 0x0000038000027945 */ /* 0x000fe20003800200 */
[----:B------:R-:W-:-:S02]  /*0fb0*/  PLOP3.LUT P0, PT, PT, PT, PT, 0x8, 0x80 ;  /* 0x000000000080781c */ /* 0x000fc40003f0e170 */
[----:B------:R-:W-:Y:S02]  /*0fc0*/  SEL R36, R36, R29, P1 ;  /* 0x0000001d24247207 */ /* 0x000fe40000800000 */
[----:B------:R-:W-:Y:S02]  /*0fd0*/  SEL R33, R33, R34, P1 ;  /* 0x0000002221217207 */ /* 0x000fe40000800000 */
[----:B------:R-:W-:Y:S01]  /*0fe0*/  FSEL R30, R19, R30, P1 ;  /* 0x0000001e131e7208 */ /* 0x000fe20000800000 */
        /* <DEDUP_REMOVED lines=8> */
[----:B------:R-:W-:Y:S01]  /*1070*/  IADD3 R0, P2, PT, R40, 0x1c, RZ ;  /* 0x0000001c28007810 */ /* 0x000fe20007f5e0ff */
[----:B------:R-:W-:-:S02]  /*1080*/  FFMA R11, R2, R21, R11 ;  /* 0x00000015020b7223 */ /* 0x000fc4000000000b */
[----:B-----5:R-:W-:Y:S01]  /*1090*/  FFMA R20, -R25, R25, R20 ;  /* 0x0000001919147223 */ /* 0x020fe20000000114 */
[----:B------:R-:W-:Y:S01]  /*10a0*/  IADD3.X R21, PT, PT, RZ, R41, RZ, P2, !PT ;  /* 0x00000029ff157210 */ /* 0x000fe200017fe4ff */
[----:B------:R-:W-:Y:S02]  /*10b0*/  FADD R35, R11, R11 ;  /* 0x0000000b0b237221 */ /* 0x000fe40000000000 */
[----:B------:R-:W-:Y:S01]  /*10c0*/  FMUL R20, R27, R20 ;  /* 0x000000141b147220 */ /* 0x000fe20000400000 */
[----:B------:R-:W-:Y:S02]  /*10d0*/  IADD3 R11, P3, PT, R40, 0x38, RZ ;  /* 0x00000038280b7810 */ /* 0x000fe40007f7e0ff */
[----:B------:R-:W-:Y:S01]  /*10e0*/  SEL R31, R0, R31, P1 ;  /* 0x0000001f001f7207 */ /* 0x000fe20000800000 */
[----:B------:R-:W-:Y:S01]  /*10f0*/  FFMA R20, R35, R35, -R20 ;  /* 0x0000002323147223 */ /* 0x000fe20000000814 */
[----:B------:R-:W-:Y:S02]  /*1100*/  SEL R32, R21, R32, P1 ;  /* 0x0000002015207207 */ /* 0x000fe40000800000 */
[----:B------:R-:W-:-:S02]  /*1110*/  IADD3.X R44, PT, PT, RZ, R41, RZ, P3, !PT ;  /* 0x00000029ff2c7210 */ /* 0x000fc40001ffe4ff */
        /* <DEDUP_REMOVED lines=11> */
.L_x_24:
[----:B-1----:R-:W-:Y:S01]  /*11d0*/  FMUL.FTZ R21, R20, R19 ;  /* 0x0000001314157220 */ /* 0x002fe20000410000 */
[----:B------:R-:W-:-:S03]  /*11e0*/  FMUL.FTZ R18, R19, 0.5 ;  /* 0x3f00000013127820 */ /* 0x000fc60000410000 */
[----:B------:R-:W-:-:S04]  /*11f0*/  FFMA R0, -R21, R21, R20 ;  /* 0x0000001515007223 */ /* 0x000fc80000000114 */
[----:B------:R-:W-:-:S07]  /*1200*/  FFMA R21, R0, R18, R21 ;  /* 0x0000001200157223 */ /* 0x000fce0000000015 */
.L_x_25:
[----:B------:R-:W-:Y:S05]  /*1210*/  BSYNC.RECONVERGENT B0 ;  /* 0x0000000000007941 */ /* 0x000fea0003800200 */
.L_x_23:
        /* <DEDUP_REMOVED lines=13> */
.L_x_27:
[----:B------:R-:W-:Y:S05]  /*12f0*/  BSYNC.RECONVERGENT B3 ;  /* 0x0000000000037941 */ /* 0x000fea0003800200 */
.L_x_26:
[----:B------:R-:W-:Y:S02]  /*1300*/  FSETP.GT.AND P0, PT, R0, RZ, PT ;  /* 0x000000ff0000720b */ /* 0x000fe40003f04000 */
[----:B------:R-:W-:-:S11]  /*1310*/  MOV R19, R0 ;  /* 0x0000000000137202 */ /* 0x000fd60000000f00 */
.L_x_22:
[----:B------:R-:W-:Y:S05]  /*1320*/  BSYNC.RECONVERGENT B2 ;  /* 0x0000000000027941 */ /* 0x000fea0003800200 */
.L_x_21:
        /* <DEDUP_REMOVED lines=8> */
[----:B------:R-:W-:Y:S02]  /*13b0*/  PLOP3.LUT P0, PT, PT, PT, PT, 0x8, 0x80 ;  /* 0x000000000080781c */ /* 0x000fe40003f0e170 */
[----:B------:R-:W-:Y:S02]  /*13c0*/  SEL R33, R44, R33, P1 ;  /* 0x000000212c217207 */ /* 0x000fe40000800000 */
[----:B------:R-:W-:Y:S02]  /*13d0*/  FSEL R30, R19, R30, P1 ;  /* 0x0000001e131e7208 */ /* 0x000fe40000800000 */
[----:B------:R-:W-:Y:S01]  /*13e0*/  IADD3.X R36, PT, PT, RZ, R41, RZ, P3, !PT ;  /* 0x00000029ff247210 */ /* 0x000fe20001ffe4ff */
[----:B--2---:R-:W-:Y:S01]  /*13f0*/  FADD R21, RZ, -R18 ;  /* 0x80000012ff157221 */ /* 0x004fe20000000000 */
[----:B---3--:R-:W-:-:S03]  /*1400*/  FADD R0, RZ, -R0 ;  /* 0x80000000ff007221 */ /* 0x008fc60000000000 */
[-C--:B------:R-:W-:Y:S01]  /*1410*/  FMUL R25, R21, R21.reuse ;  /* 0x0000001515197220 */ /* 0x080fe20000400000 */
[----:B------:R-:W-:Y:S01]  /*1420*/  FMUL R18, R4, R21 ;  /* 0x0000001504127220 */ /* 0x000fe20000400000 */
[----:B----4-:R-:W-:Y:S02]  /*1430*/  FADD R23, RZ, -R20 ;  /* 0x80000014ff177221 */ /* 0x010fe40000000000 */
[-C--:B------:R-:W-:Y:S01]  /*1440*/  FFMA R20, R0, R0.reuse, R25 ;  /* 0x0000000000147223 */ /* 0x080fe20000000019 */
[----:B------:R-:W-:Y:S01]  /*1450*/  FFMA R21, R3, R0, R18 ;  /* 0x0000000003157223 */ /* 0x000fe20000000012 */
[----:B------:R-:W-:Y:S02]  /*1460*/  IADD3 R0, P2, PT, R40, 0x38, RZ ;  /* 0x0000003828007810 */ /* 0x000fe40007f5e0ff */
[-C--:B------:R-:W-:Y:S01]  /*1470*/  FFMA R20, R23, R23.reuse, R20 ;  /* 0x0000001717147223 */ /* 0x080fe20000000014 */
[----:B------:R-:W-:Y:S01]  /*1480*/  FFMA R21, R2, R23, R21 ;  /* 0x0000001702157223 */ /* 0x000fe20000000015 */
[----:B------:R-:W-:-:S02]  /*1490*/  SEL R31, R0, R31, P1 ;  /* 0x0000001f001f7207 */ /* 0x000fc40000800000 */
[----:B-----5:R-:W-:Y:S01]  /*14a0*/  FFMA R20, -R29, R29, R20 ;  /* 0x0000001d1d147223 */ /* 0x020fe20000000114 */
[----:B------:R-:W-:Y:S01]  /*14b0*/  FADD R29, R21, R21 ;  /* 0x00000015151d7221 */ /* 0x000fe20000000000 */
[----:B------:R-:W-:Y:S02]  /*14c0*/  IADD3.X R21, PT, PT, RZ, R41, RZ, P2, !PT ;  /* 0x00000029ff157210 */ /* 0x000fe400017fe4ff */
[----:B------:R-:W-:Y:S02]  /*14d0*/  FMUL R20, R27, R20 ;  /* 0x000000141b147220 */ /* 0x000fe40000400000 */
[----:B------:R-:W-:Y:S02]  /*14e0*/  SEL R32, R21, R32, P1 ;  /* 0x0000002015207207 */ /* 0x000fe40000800000 */
        /* <DEDUP_REMOVED lines=12> */
.L_x_31:
[----:B-1----:R-:W-:Y:S01]  /*15b0*/  FMUL.FTZ R21, R20, R19 ;  /* 0x0000001314157220 */ /* 0x002fe20000410000 */
[----:B------:R-:W-:-:S03]  /*15c0*/  FMUL.FTZ R18, R19, 0.5 ;  /* 0x3f00000013127820 */ /* 0x000fc60000410000 */
[----:B------:R-:W-:-:S04]  /*15d0*/  FFMA R0, -R21, R21, R20 ;  /* 0x0000001515007223 */ /* 0x000fc80000000114 */
[----:B------:R-:W-:-:S07]  /*15e0*/  FFMA R21, R0, R18, R21 ;  /* 0x0000001200157223 */ /* 0x000fce0000000015 */
.L_x_32:
[----:B------:R-:W-:Y:S05]  /*15f0*/  BSYNC.RECONVERGENT B0 ;  /* 0x0000000000007941 */ /* 0x000fea0003800200 */
.L_x_30:
        /* <DEDUP_REMOVED lines=13> */
.L_x_34:
[----:B------:R-:W-:Y:S05]  /*16d0*/  BSYNC.RECONVERGENT B3 ;  /* 0x0000000000037941 */ /* 0x000fea0003800200 */
.L_x_33:
[----:B------:R-:W-:Y:S02]  /*16e0*/  FSETP.GT.AND P0, PT, R0, RZ, PT ;  /* 0x000000ff0000720b */ /* 0x000fe40003f04000 */
[----:B------:R-:W-:-:S11]  /*16f0*/  MOV R19, R0 ;  /* 0x0000000000137202 */ /* 0x000fd60000000f00 */
.L_x_29:
[----:B------:R-:W-:Y:S05]  /*1700*/  BSYNC.RECONVERGENT B2 ;  /* 0x0000000000027941 */ /* 0x000fea0003800200 */
.L_x_28:
[----:B------:R-:W-:Y:S01]  /*1710*/  UIADD3 UR8, UPT, UPT, UR8, 0x4, URZ ;  /* 0x0000000408087890 */ /* 0x000fe2000fffe0ff */
[----:B------:R-:W-:Y:S02]  /*1720*/  IADD3 R0, P2, PT, R40, 0x54, RZ ;  /* 0x0000005428007810 */ /* 0x000fe40007f5e0ff */
[----:B------:R-:W-:Y:S01]  /*1730*/  FSETP.LT.AND P0, PT, R19, R30, P0 ;  /* 0x0000001e1300720b */ /* 0x000fe20000701000 */
[----:B------:R-:W-:Y:S01]  /*1740*/  UISETP.NE.AND UP0, UPT, UR8, URZ, UPT ;  /* 0x000000ff0800728c */ /* 0x000fe2000bf05270 */
[----:B------:R-:W-:Y:S02]  /*1750*/  IADD3 R24, P1, PT, R24, 0x70, RZ ;  /* 0x0000007018187810 */ /* 0x000fe40007f3e0ff */
[----:B------:R-:W-:Y:S02]  /*1760*/  IADD3.X R41, PT, PT, RZ, R41, RZ, P2, !PT ;  /* 0x00000029ff297210 */ /* 0x000fe400017fe4ff */
[----:B------:R-:W-:Y:S02]  /*1770*/  SEL R34, R34, R11, P0 ;  /* 0x0000000b22227207 */ /* 0x000fe40000000000 */
[----:B------:R-:W-:-:S02]  /*1780*/  SEL R33, R36, R33, P0 ;  /* 0x0000002124217207 */ /* 0x000fc40000000000 */
[----:B------:R-:W-:Y:S02]  /*1790*/  SEL R31, R0, R31, P0 ;  /* 0x0000001f001f7207 */ /* 0x000fe40000000000 */
[----:B------:R-:W-:Y:S02]  /*17a0*/  SEL R32, R41, R32, P0 ;  /* 0x0000002029207207 */ /* 0x000fe40000000000 */
[----:B------:R-:W-:Y:S02]  /*17b0*/  FSEL R30, R19, R30, P0 ;  /* 0x0000001e131e7208 */ /* 0x000fe40000000000 */
[----:B------:R-:W-:Y:S01]  /*17c0*/  IADD3.X R10, PT, PT, RZ, R10, RZ, P1, !PT ;  /* 0x0000000aff0a7210 */ /* 0x000fe20000ffe4ff */
[----:B------:R-:W-:Y:S06]  /*17d0*/  BRA.U UP0, `(.L_x_35) ;  /* 0xfffffff100107547 */ /* 0x000fec000b83ffff */
[----:B------:R-:W0:Y:S02]  /*17e0*/  LDC R24, c[0x0][0x3a0] ;  /* 0x0000e800ff187b82 */ /* 0x000e240000000800 */
[----:B0-----:R-:W-:-:S07]  /*17f0*/  LOP3.LUT R24, R24, 0x7ffffffc, RZ, 0xc0, !PT ;  /* 0x7ffffffc18187812 */ /* 0x001fce00078ec0ff */
.L_x_6:
[----:B------:R-:W0:Y:S02]  /*1800*/  LDCU UR6, c[0x0][0x3a0] ;  /* 0x00007400ff0677ac */ /* 0x000e240008000800 */
[----:B0-----:R-:W-:-:S09]  /*1810*/  ULOP3.LUT UP0, UR6, UR6, 0x3, URZ, 0xc0, !UPT ;  /* 0x0000000306067892 */ /* 0x001fd2000f80c0ff */
[----:B------:R-:W-:Y:S05]  /*1820*/  BRA.U !UP0, `(.L_x_36) ;  /* 0x0000000d084c7547 */ /* 0x000fea000b800000 */
[----:B------:R-:W-:-:S09]  /*1830*/  UISETP.NE.AND UP0, UPT, UR6, 0x1, UPT ;  /* 0x000000010600788c */ /* 0x000fd2000bf05270 */
[----:B------:R-:W-:Y:S05]  /*1840*/  BRA.U !UP0, `(.L_x_37) ;  /* 0x0000000908187547 */ /* 0x000fea000b800000 */
[----:B------:R-:W0:Y:S01]  /*1850*/  LDCU.64 UR6, c[0x0][0x398] ;  /* 0x00007300ff0677ac */ /* 0x000e220008000a00 */
[----:B------:R-:W-:Y:S02]  /*1860*/  UIMAD UR8, UR14, 0x1c, URZ ;  /* 0x0000001c0e0878a4 */ /* 0x000fe4000f8e02ff */
[----:B0-----:R-:W-:-:S04]  /*1870*/  UIMAD.WIDE.U32 UR6, UR5, 0x1c, UR6 ;  /* 0x0000001c050678a5 */ /* 0x001fc8000f8e0006 */
[----:B------:R-:W-:Y:S02]  /*1880*/  UIADD3 UR8, UPT, UPT, UR8, UR7, URZ ;  /* 0x0000000708087290 */ /* 0x000fe4000fffe0ff */
[----:B------:R-:W-:Y:S02]  /*1890*/  MOV R11, UR7 ;  /* 0x00000007000b7c02 */ /* 0x000fe40008000f00 */
[----:B------:R-:W-:Y:S02]  /*18a0*/  MOV R10, UR6 ;  /* 0x00000006000a7c02 */ /* 0x000fe40008000f00 */
[----:B------:R-:W-:-:S03]  /*18b0*/  MOV R11, UR8 ;  /* 0x00000008000b7c02 */ /* 0x000fc60008000f00 */
[----:B------:R-:W-:-:S05]  /*18c0*/  IMAD.WIDE.U32 R40, R24, 0x1c, R10 ;  /* 0x0000001c18287825 */ /* 0x000fca00078e000a */
        /* <DEDUP_REMOVED lines=9> */
[----:B------:R-:W-:Y:S01]  /*1960*/  FMUL R10, R4, R11 ;  /* 0x0000000b040a7220 */ /* 0x000fe20000400000 */
[----:B----4-:R-:W-:Y:S02]  /*1970*/  FADD R21, RZ, -R18 ;  /* 0x80000012ff157221 */ /* 0x010fe40000000000 */
[-C--:B------:R-:W-:Y:S01]  /*1980*/  FFMA R18, R0, R0.reuse, R23 ;  /* 0x0000000000127223 */ /* 0x080fe20000000017 */
[----:B------:R-:W-:-:S03]  /*1990*/  FFMA R11, R3, R0, R10 ;  /* 0x00000000030b7223 */ /* 0x000fc6000000000a */
[-C--:B------:R-:W-:Y:S01]  /*19a0*/  FFMA R18, R21, R21.reuse, R18 ;  /* 0x0000001515127223 */ /* 0x080fe20000000012 */
[----:B------:R-:W-:-:S03]  /*19b0*/  FFMA R11, R2, R21, R11 ;  /* 0x00000015020b7223 */ /* 0x000fc6000000000b */
[----:B-----5:R-:W-:Y:S01]  /*19c0*/  FFMA R18, -R25, R25, R18 ;  /* 0x0000001919127223 */ /* 0x020fe20000000112 */
[----:B------:R-:W-:-:S03]  /*19d0*/  FADD R10, R11, R11 ;  /* 0x0000000b0b0a7221 */ /* 0x000fc60000000000 */
        /* <DEDUP_REMOVED lines=9> */
[----:B------:R-:W-:-:S07]  /*1a70*/  MOV R0, 0x1a90 ;  /* 0x00001a9000007802 */ /* 0x000fce0000000f00 */
[----:B-1----:R-:W-:Y:S05]  /*1a80*/  CALL.REL.NOINC `($__internal_1_$__cuda_sm20_sqrt_rn_f32_slowpath) ;  /* 0x0000002c00f87944 */ /* 0x002fea0003c00000 */
[----:B------:R-:W-:Y:S05]  /*1a90*/  BRA `(.L_x_42) ;  /* 0x0000000000107947 */ /* 0x000fea0003800000 */
.L_x_41:
[----:B-1----:R-:W-:Y:S01]  /*1aa0*/  FMUL.FTZ R21, R18, R11 ;  /* 0x0000000b12157220 */ /* 0x002fe20000410000 */
[----:B------:R-:W-:-:S03]  /*1ab0*/  FMUL.FTZ R11, R11, 0.5 ;  /* 0x3f0000000b0b7820 */ /* 0x000fc60000410000 */
[----:B------:R-:W-:-:S04]  /*1ac0*/  FFMA R0, -R21, R21, R18 ;  /* 0x0000001515007223 */ /* 0x000fc80000000112 */
[----:B------:R-:W-:-:S07]  /*1ad0*/  FFMA R21, R0, R11, R21 ;  /* 0x0000000b00157223 */ /* 0x000fce0000000015 */
.L_x_42:
[----:B------:R-:W-:Y:S05]  /*1ae0*/  BSYNC.RECONVERGENT B0 ;  /* 0x0000000000007941 */ /* 0x000fea0003800200 */
.L_x_40:
        /* <DEDUP_REMOVED lines=13> */
.L_x_44:
[----:B------:R-:W-:Y:S05]  /*1bc0*/  BSYNC.RECONVERGENT B3 ;  /* 0x0000000000037941 */ /* 0x000fea0003800200 */
.L_x_43:
[----:B------:R-:W-:Y:S02]  /*1bd0*/  FSETP.GT.AND P0, PT, R0, RZ, PT ;  /* 0x000000ff0000720b */ /* 0x000fe40003f04000 */
[----:B------:R-:W-:-:S11]  /*1be0*/  MOV R19, R0 ;  /* 0x0000000000137202 */ /* 0x000fd60000000f00 */
.L_x_39:
[----:B------:R-:W-:Y:S05]  /*1bf0*/  BSYNC.RECONVERGENT B2 ;  /* 0x0000000000027941 */ /* 0x000fea0003800200 */
.L_x_38:
[----:B------:R-:W2:Y:S01]  /*1c00*/  LDG.E R18, desc[UR10][R40.64+0x20] ;  /* 0x0000200a28127981 */ /* 0x000ea2000c1e1900 */
[----:B------:R-:W0:Y:S03]  /*1c10*/  LDC.64 R10, c[0x0][0x398] ;  /* 0x0000e600ff0a7b82 */ /* 0x000e260000000a00 */
[----:B------:R-:W3:Y:S04]  /*1c20*/  LDG.E R0, desc[UR10][R40.64+0x1c] ;  /* 0x00001c0a28007981 */ /* 0x000ee8000c1e1900 */
[----:B------:R-:W4:Y:S04]  /*1c30*/  LDG.E R20, desc[UR10][R40.64+0x24] ;  /* 0x0000240a28147981 */ /* 0x000f28000c1e1900 */
[----:B------:R-:W5:Y:S01]  /*1c40*/  LDG.E R29, desc[UR10][R40.64+0x28] ;  /* 0x0000280a281d7981 */ /* 0x000f62000c1e1900 */
[----:B------:R-:W-:Y:S01]  /*1c50*/  BSSY.RECONVERGENT B2, `(.L_x_45) ;  /* 0x000003c000027945 */ /* 0x000fe20003800200 */
        /* <DEDUP_REMOVED lines=8> */
[----:B------:R-:W-:Y:S01]  /*1ce0*/  FFMA R21, R2, R23, R21 ;  /* 0x0000001702157223 */ /* 0x000fe20000000015 */
[----:B------:R-:W-:Y:S02]  /*1cf0*/  IADD3 R23, P1, PT, R24, UR5, RZ ;  /* 0x0000000518177c10 */ /* 0x000fe4000ff3e0ff */
[----:B-----5:R-:W-:Y:S01]  /*1d00*/  FFMA R20, -R29, R29, R20 ;  /* 0x0000001d1d147223 */ /* 0x020fe20000000114 */
[----:B------:R-:W-:Y:S01]  /*1d10*/  FADD R35, R21, R21 ;  /* 0x0000001515237221 */ /* 0x000fe20000000000 */
[----:B------:R-:W-:Y:S01]  /*1d20*/  IADD3.X R0, PT, PT, RZ, UR14, RZ, P1, !PT ;  /* 0x0000000eff007c10 */ /* 0x000fe20008ffe4ff */
[----:B0-----:R-:W-:-:S04]  /*1d30*/  IMAD.WIDE.U32 R10, R23, 0x1c, R10 ;  /* 0x0000001c170a7825 */ /* 0x001fc800078e000a */
[----:B------:R-:W-:Y:S01]  /*1d40*/  FMUL R20, R27, R20 ;  /* 0x000000141b147220 */ /* 0x000fe20000400000 */
[----:B------:R-:W-:Y:S01]  /*1d50*/  FSETP.LT.AND P1, PT, R19, R30, P0 ;  /* 0x0000001e1300720b */ /* 0x000fe20000721000 */
[----:B------:R-:W-:Y:S02]  /*1d60*/  IMAD R39, R0, 0x1c, RZ ;  /* 0x0000001c00277824 */ /* 0x000fe400078e02ff */
[----:B------:R-:W-:Y:S01]  /*1d70*/  FFMA R20, R35, R35, -R20 ;  /* 0x0000002323147223 */ /* 0x000fe20000000814 */
[----:B------:R-:W-:Y:S01]  /*1d80*/  IADD3 R29, P3, PT, R40, 0x1c, RZ ;  /* 0x0000001c281d7810 */ /* 0x000fe20007f7e0ff */
[----:B------:R-:W-:Y:S01]  /*1d90*/  IMAD.IADD R39, R11, 0x1, R39 ;  /* 0x000000010b277824 */ /* 0x000fe200078e0227 */
[----:B------:R-:W-:Y:S02]  /*1da0*/  PLOP3.LUT P0, PT, PT, PT, PT, 0x8, 0x80 ;  /* 0x000000000080781c */ /* 0x000fe40003f0e170 */
[----:B------:R-:W-:Y:S02]  /*1db0*/  FSETP.GEU.AND P2, PT, R20, RZ, PT ;  /* 0x000000ff1400720b */ /* 0x000fe40003f4e000 */
[----:B------:R-:W-:-:S02]  /*1dc0*/  SEL R34, R40, R34, P1 ;  /* 0x0000002228227207 */ /* 0x000fc40000800000 */
[----:B------:R-:W-:Y:S02]  /*1dd0*/  SEL R33, R41, R33, P1 ;  /* 0x0000002129217207 */ /* 0x000fe40000800000 */
[----:B------:R-:W-:Y:S02]  /*1de0*/  IADD3.X R36, PT, PT, RZ, R41, RZ, P3, !PT ;  /* 0x00000029ff247210 */ /* 0x000fe40001ffe4ff */
[----:B------:R-:W-:Y:S02]  /*1df0*/  FSEL R30, R19, R30, P1 ;  /* 0x0000001e131e7208 */ /* 0x000fe40000800000 */
[----:B------:R-:W-:Y:S02]  /*1e00*/  SEL R31, R10, R31, P1 ;  /* 0x0000001f0a1f7207 */ /* 0x000fe40000800000 */
[----:B------:R-:W-:Y:S01]  /*1e10*/  SEL R32, R39, R32, P1 ;  /* 0x0000002027207207 */ /* 0x000fe20000800000 */
[----:B------:R-:W-:Y:S06]  /*1e20*/  @!P2 BRA `(.L_x_46) ;  /* 0x000000000078a947 */ /* 0x000fec0003800000 */
        /* <DEDUP_REMOVED lines=9> */
.L_x_48:
[----:B-1----:R-:W-:Y:S01]  /*1ec0*/  FMUL.FTZ R21, R20, R19 ;  /* 0x0000001314157220 */ /* 0x002fe20000410000 */
[----:B------:R-:W-:-:S03]  /*1ed0*/  FMUL.FTZ R18, R19, 0.5 ;  /* 0x3f00000013127820 */ /* 0x000fc60000410000 */
[----:B------:R-:W-:-:S04]  /*1ee0*/  FFMA R0, -R21, R21, R20 ;  /* 0x0000001515007223 */ /* 0x000fc80000000114 */
[----:B------:R-:W-:-:S07]  /*1ef0*/  FFMA R21, R0, R18, R21 ;  /* 0x0000001200157223 */ /* 0x000fce0000000015 */
.L_x_49:
[----:B------:R-:W-:Y:S05]  /*1f00*/  BSYNC.RECONVERGENT B0 ;  /* 0x0000000000007941 */ /* 0x000fea0003800200 */
.L_x_47:
        /* <DEDUP_REMOVED lines=13> */
.L_x_51:
[----:B------:R-:W-:Y:S05]  /*1fe0*/  BSYNC.RECONVERGENT B3 ;  /* 0x0000000000037941 */ /* 0x000fea0003800200 */
.L_x_50:
[----:B------:R-:W-:Y:S02]  /*1ff0*/  FSETP.GT.AND P0, PT, R0, RZ, PT ;  /* 0x000000ff0000720b */ /* 0x000fe40003f04000 */
[----:B------:R-:W-:-:S11]  /*2000*/  MOV R19, R0 ;  /* 0x0000000000137202 */ /* 0x000fd60000000f00 */
.L_x_46:
[----:B------:R-:W-:Y:S05]  /*2010*/  BSYNC.RECONVERGENT B2 ;  /* 0x0000000000027941 */ /* 0x000fea0003800200 */
.L_x_45:
[----:B------:R-:W-:Y:S02]  /*2020*/  IADD3 R10, P1, PT, R10, 0x1c, RZ ;  /* 0x0000001c0a0a7810 */ /* 0x000fe40007f3e0ff */
[----:B------:R-:W-:Y:S02]  /*2030*/  FSETP.LT.AND P0, PT, R19, R30, P0 ;  /* 0x0000001e1300720b */ /* 0x000fe40000701000 */
[----:B------:R-:W-:Y:S02]  /*2040*/  IADD3.X R39, PT, PT, RZ, R39, RZ, P1, !PT ;  /* 0x00000027ff277210 */ /* 0x000fe40000ffe4ff */
[----:B------:R-:W-:Y:S02]  /*2050*/  SEL R34, R29, R34, P0 ;  /* 0x000000221d227207 */ /* 0x000fe40000000000 */
[----:B------:R-:W-:Y:S02]  /*2060*/  SEL R33, R36, R33, P0 ;  /* 0x0000002124217207 */ /* 0x000fe40000000000 */
[----:B------:R-:W-:-:S02]  /*2070*/  SEL R31, R10, R31, P0 ;  /* 0x0000001f0a1f7207 */ /* 0x000fc40000000000 */
[----:B------:R-:W-:Y:S02]  /*2080*/  SEL R32, R39, R32, P0 ;  /* 0x0000002027207207 */ /* 0x000fe40000000000 */
[----:B------:R-:W-:Y:S02]  /*2090*/  IADD3 R24, PT, PT, R24, 0x2, RZ ;  /* 0x0000000218187810 */ /* 0x000fe40007ffe0ff */
[----:B------:R-:W-:-:S07]  /*20a0*/  FSEL R30, R19, R30, P0 ;  /* 0x0000001e131e7208 */ /* 0x000fce0000000000 */
.L_x_37:
[----:B------:R-:W0:Y:S02]  /*20b0*/  LDCU UR6, c[0x0][0x3a0] ;  /* 0x00007400ff0677ac */ /* 0x000e240008000800 */
[----:B0-----:R-:W-:-:S04]  /*20c0*/  ULOP3.LUT UR6, UR6, 0x1, URZ, 0xc0, !UPT ;  /* 0x0000000106067892 */ /* 0x001fc8000f8ec0ff */
[----:B------:R-:W-:-:S09]  /*20d0*/  UISETP.NE.U32.AND UP0, UPT, UR6, 0x1, UPT ;  /* 0x000000010600788c */ /* 0x000fd2000bf05070 */
[----:B------:R-:W-:Y:S05]  /*20e0*/  BRA.U UP0, `(.L_x_36) ;  /* 0x00000005001c7547 */ /* 0x000fea000b800000 */
        /* <DEDUP_REMOVED lines=38> */
.L_x_55:
[----:B-1----:R-:W-:Y:S01]  /*2350*/  FMUL.FTZ R21, R20, R19 ;  /* 0x0000001314157220 */ /* 0x002fe20000410000 */
[----:B------:R-:W-:-:S03]  /*2360*/  FMUL.FTZ R18, R19, 0.5 ;  /* 0x3f00000013127820 */ /* 0x000fc60000410000 */
[----:B------:R-:W-:-:S04]  /*2370*/  FFMA R0, -R21, R21, R20 ;  /* 0x0000001515007223 */ /* 0x000fc80000000114 */
[----:B------:R-:W-:-:S07]  /*2380*/  FFMA R21, R0, R18, R21 ;  /* 0x0000001200157223 */ /* 0x000fce0000000015 */
.L_x_56:
[----:B------:R-:W-:Y:S05]  /*2390*/  BSYNC.RECONVERGENT B0 ;  /* 0x0000000000007941 */ /* 0x000fea0003800200 */
.L_x_54:
        /* <DEDUP_REMOVED lines=13> */
.L_x_58:
[----:B------:R-:W-:Y:S05]  /*2470*/  BSYNC.RECONVERGENT B3 ;  /* 0x0000000000037941 */ /* 0x000fea0003800200 */
.L_x_57:
[----:B------:R-:W-:Y:S02]  /*2480*/  FSETP.GT.AND P0, PT, R0, RZ, PT ;  /* 0x000000ff0000720b */ /* 0x000fe40003f04000 */
[----:B------:R-:W-:-:S11]  /*2490*/  MOV R19, R0 ;  /* 0x0000000000137202 */ /* 0x000fd60000000f00 */
.L_x_53:
[----:B------:R-:W-:Y:S05]  /*24a0*/  BSYNC.RECONVERGENT B2 ;  /* 0x0000000000027941 */ /* 0x000fea0003800200 */
.L_x_52:
[----:B------:R-:W0:Y:S01]  /*24b0*/  LDC.64 R20, c[0x0][0x398] ;  /* 0x0000e600ff147b82 */ /* 0x000e220000000a00 */
[----:B------:R-:W-:Y:S02]  /*24c0*/  IADD3 R23, P1, PT, R24, UR5, RZ ;  /* 0x0000000518177c10 */ /* 0x000fe4000ff3e0ff */
[----:B------:R-:W-:Y:S02]  /*24d0*/  FSETP.LT.AND P0, PT, R19, R30, P0 ;  /* 0x0000001e1300720b */ /* 0x000fe40000701000 */
[----:B------:R-:W-:Y:S02]  /*24e0*/  IADD3.X R0, PT, PT, RZ, UR14, RZ, P1, !PT ;  /* 0x0000000eff007c10 */ /* 0x000fe40008ffe4ff */
[----:B------:R-:W-:Y:S02]  /*24f0*/  SEL R34, R10, R34, P0 ;  /* 0x000000220a227207 */ /* 0x000fe40000000000 */
[----:B------:R-:W-:Y:S02]  /*2500*/  SEL R33, R11, R33, P0 ;  /* 0x000000210b217207 */ /* 0x000fe40000000000 */
[----:B------:R-:W-:Y:S01]  /*2510*/  FSEL R30, R19, R30, P0 ;  /* 0x0000001e131e7208 */ /* 0x000fe20000000000 */
[----:B0-----:R-:W-:-:S04]  /*2520*/  IMAD.WIDE.U32 R20, R23, 0x1c, R20 ;  /* 0x0000001c17147825 */ /* 0x001fc800078e0014 */
[----:B------:R-:W-:Y:S01]  /*2530*/  IMAD R23, R0, 0x1c, RZ ;  /* 0x0000001c00177824 */ /* 0x000fe200078e02ff */
[----:B------:R-:W-:-:S04]  /*2540*/  SEL R31, R20, R31, P0 ;  /* 0x0000001f141f7207 */ /* 0x000fc80000000000 */
[----:B------:R-:W-:-:S07]  /*2550*/  @P0 IADD3 R32, PT, PT, R21, R23, RZ ;  /* 0x0000001715200210 */ /* 0x000fce0007ffe0ff */
.L_x_36:
[----:B------:R-:W-:Y:S01]  /*2560*/  ISETP.NE.U32.AND P0, PT, R31, RZ, PT ;  /* 0x000000ff1f00720c */ /* 0x000fe20003f05070 */
[----:B------:R-:W-:Y:S03]  /*2570*/  BSSY.RECONVERGENT B2, `(.L_x_59) ;  /* 0x00000c0000027945 */ /* 0x000fe60003800200 */
[----:B------:R-:W-:Y:S02]  /*2580*/  ISETP.NE.AND.EX P0, PT, R32, RZ, PT, P0 ;  /* 0x000000ff2000720c */ /* 0x000fe40003f05300 */
[----:B------:R-:W-:-:S11]  /*2590*/  MOV R32, R34 ;  /* 0x0000002200207202 */ /* 0x000fd60000000f00 */
[----:B------:R-:W-:Y:S05]  /*25a0*/  @!P0 BRA `(.L_x_60) ;  /* 0x0000000800688947 */ /* 0x000fea0003800000 */
[----:B------:R-:W2:Y:S04]  /*25b0*/  LDG.E R21, desc[UR10][R32.64+0x4] ;  /* 0x0000040a20157981 */ /* 0x000ea8000c1e1900 */
[----:B------:R-:W3:Y:S04]  /*25c0*/  LDG.E R11, desc[UR10][R32.64] ;  /* 0x0000000a200b7981 */ /* 0x000ee8000c1e1900 */
[----:B------:R-:W4:Y:S01]  /*25d0*/  LDG.E R23, desc[UR10][R32.64+0x8] ;  /* 0x0000080a20177981 */ /* 0x000f22000c1e1900 */
[-C--:B------:R-:W-:Y:S01]  /*25e0*/  FFMA R4, R4, R30.reuse, RZ ;  /* 0x0000001e04047223 */ /* 0x080fe200000000ff */
[-C--:B------:R-:W-:Y:S01]  /*25f0*/  FFMA R10, R3, R30.reuse, RZ ;  /* 0x0000001e030a7223 */ /* 0x080fe200000000ff */
[----:B------:R-:W-:Y:S01]  /*2600*/  FFMA R30, R2, R30, RZ ;  /* 0x0000001e021e7223 */ /* 0x000fe200000000ff */
[----:B------:R-:W-:Y:S01]  /*2610*/  BSSY.RECONVERGENT B0, `(.L_x_61) ;  /* 0x0000013000007945 */ /* 0x000fe20003800200 */
[----:B--2---:R-:W-:Y:S01]  /*2620*/  FADD R3, R4, -R21 ;  /* 0x8000001504037221 */ /* 0x004fe20000000000 */
[----:B---3--:R-:W-:-:S03]  /*2630*/  FADD R11, R10, -R11 ;  /* 0x8000000b0a0b7221 */ /* 0x008fc60000000000 */
[----:B------:R-:W-:Y:S01]  /*2640*/  FMUL R0, R3, R3 ;  /* 0x0000000303007220 */ /* 0x000fe20000400000 */
[----:B----4-:R-:W-:-:S03]  /*2650*/  FADD R2, R30, -R23 ;  /* 0x800000171e027221 */ /* 0x010fc60000000000 */
[----:B------:R-:W-:-:S04]  /*2660*/  FFMA R21, R11, R11, R0 ;  /* 0x0000000b0b157223 */ /* 0x000fc80000000000 */
[----:B------:R-:W-:-:S04]  /*2670*/  FFMA R18, R2, R2, R21 ;  /* 0x0000000202127223 */ /* 0x000fc80000000015 */
[----:B------:R0:W1:Y:S01]  /*2680*/  MUFU.RSQ R21, R18 ;  /* 0x0000001200157308 */ /* 0x0000620000001400 */
[----:B------:R-:W-:-:S04]  /*2690*/  IADD3 R0, PT, PT, R18, -0xd000000, RZ ;  /* 0xf300000012007810 */ /* 0x000fc80007ffe0ff */
[----:B------:R-:W-:-:S13]  /*26a0*/  ISETP.GT.U32.AND P0, PT, R0, 0x727fffff, PT ;  /* 0x727fffff0000780c */ /* 0x000fda0003f04070 */
[----:B01----:R-:W-:Y:S05]  /*26b0*/  @!P0 BRA `(.L_x_62) ;  /* 0x0000000000108947 */ /* 0x003fea0003800000 */
[----:B------:R-:W-:-:S07]  /*26c0*/  MOV R0, 0x26e0 ;  /* 0x000026e000007802 */ /* 0x000fce0000000f00 */
[----:B------:R-:W-:Y:S05]  /*26d0*/  CALL.REL.NOINC `($__internal_1_$__cuda_sm20_sqrt_rn_f32_slowpath) ;  /* 0x0000002000e47944 */ /* 0x000fea0003c00000 */
[----:B------:R-:W-:Y:S01]  /*26e0*/  MOV R28, R21 ;  /* 0x00000015001c7202 */ /* 0x000fe20000000f00 */
[----:B------:R-:W-:Y:S06]  /*26f0*/  BRA `(.L_x_63) ;  /* 0x0000000000107947 */ /* 0x000fec0003800000 */
.L_x_62:
[----:B------:R-:W-:Y:S01]  /*2700*/  FMUL.FTZ R28, R18, R21 ;  /* 0x00000015121c7220 */ /* 0x000fe20000410000 */
[----:B------:R-:W-:-:S03]  /*2710*/  FMUL.FTZ R0, R21, 0.5 ;  /* 0x3f00000015007820 */ /* 0x000fc60000410000 */
[----:B------:R-:W-:-:S04]  /*2720*/  FFMA R21, -R28, R28, R18 ;  /* 0x0000001c1c157223 */ /* 0x000fc80000000112 */
[----:B------:R-:W-:-:S07]  /*2730*/  FFMA R28, R21, R0, R28 ;  /* 0x00000000151c7223 */ /* 0x000fce000000001c */
.L_x_63:
[----:B------:R-:W-:Y:S05]  /*2740*/  BSYNC.RECONVERGENT B0 ;  /* 0x0000000000007941 */ /* 0x000fea0003800200 */
.L_x_61:
[----:B------:R-:W0:Y:S01]  /*2750*/  MUFU.RCP R21, R28 ;  /* 0x0000001c00157308 */ /* 0x000e220000001000 */
[----:B------:R-:W-:Y:S07]  /*2760*/  BSSY.RECONVERGENT B3, `(.L_x_64) ;  /* 0x000000c000037945 */ /* 0x000fee0003800200 */
[----:B------:R-:W1:Y:S01]  /*2770*/  FCHK P0, R11, R28 ;  /* 0x0000001c0b007302 */ /* 0x000e620000000000 */
[----:B0-----:R-:W-:-:S04]  /*2780*/  FFMA R0, R21, -R28, 1 ;  /* 0x3f80000015007423 */ /* 0x001fc8000000081c */
[----:B------:R-:W-:-:S04]  /*2790*/  FFMA R0, R21, R0, R21 ;  /* 0x0000000015007223 */ /* 0x000fc80000000015 */
[----:B------:R-:W-:-:S04]  /*27a0*/  FFMA R27, R11, R0, RZ ;  /* 0x000000000b1b7223 */ /* 0x000fc800000000ff */
[----:B------:R-:W-:-:S04]  /*27b0*/  FFMA R18, R27, -R28, R11 ;  /* 0x8000001c1b127223 */ /* 0x000fc8000000000b */
[----:B------:R-:W-:Y:S01]  /*27c0*/  FFMA R27, R0, R18, R27 ;  /* 0x00000012001b7223 */ /* 0x000fe2000000001b */
[----:B-1----:R-:W-:Y:S06]  /*27d0*/  @!P0 BRA `(.L_x_65) ;  /* 0x0000000000108947 */ /* 0x002fec0003800000 */
[----:B------:R-:W-:Y:S02]  /*27e0*/  MOV R0, R11 ;  /* 0x0000000b00007202 */ /* 0x000fe40000000f00 */
[----:B------:R-:W-:-:S07]  /*27f0*/  MOV R18, 0x2810 ;  /* 0x0000281000127802 */ /* 0x000fce0000000f00 */
[----:B------:R-:W-:Y:S05]  /*2800*/  CALL.REL.NOINC `($__internal_2_$__cuda_sm3x_div_rn_noftz_f32_slowpath) ;  /* 0x0000002000f07944 */ /* 0x000fea0003c00000 */
[----:B------:R-:W-:-:S07]  /*2810*/  MOV R27, R0 ;  /* 0x00000000001b7202 */ /* 0x000fce0000000f00 */
.L_x_65:
[----:B------:R-:W-:Y:S05]  /*2820*/  BSYNC.RECONVERGENT B3 ;  /* 0x0000000000037941 */ /* 0x000fea0003800200 */
.L_x_64:
        /* <DEDUP_REMOVED lines=13> */
.L_x_67:
[----:B------:R-:W-:Y:S05]  /*2900*/  BSYNC.RECONVERGENT B3 ;  /* 0x0000000000037941 */ /* 0x000fea0003800200 */
.L_x_66:
        /* <DEDUP_REMOVED lines=9> */
[----:B------:R-:W-:Y:S01]  /*29a0*/  IMAD.MOV.U32 R0, RZ, RZ, R2 ;  /* 0x000000ffff007224 */ /* 0x000fe200078e0002 */
[----:B------:R-:W-:-:S07]  /*29b0*/  MOV R18, 0x29d0 ;  /* 0x000029d000127802 */ /* 0x000fce0000000f00 */
[----:B------:R-:W-:Y:S05]  /*29c0*/  CALL.REL.NOINC `($__internal_2_$__cuda_sm3x_div_rn_noftz_f32_slowpath) ;  /* 0x0000002000807944 */ /* 0x000fea0003c00000 */
.L_x_69:
[----:B------:R-:W-:Y:S05]  /*29d0*/  BSYNC.RECONVERGENT B3 ;  /* 0x0000000000037941 */ /* 0x000fea0003800200 */
.L_x_68:
[----:B------:R-:W-:Y:S01]  /*29e0*/  FMUL R2, R11, 0.57735025882720947266 ;  /* 0x3f13cd3a0b027820 */ /* 0x000fe20000400000 */
[----:B------:R-:W-:Y:S01]  /*29f0*/  BSSY.RECONVERGENT B3, `(.L_x_70) ;  /* 0x000004c000037945 */ /* 0x000fe20003800200 */
[----:B------:R-:W-:Y:S01]  /*2a00*/  FFMA R10, R27, 0.0010000000474974513054, R10 ;  /* 0x3a83126f1b0a7823 */ /* 0x000fe2000000000a */
[----:B------:R-:W-:Y:S01]  /*2a10*/  FFMA R4, R11, 0.0010000000474974513054, R4 ;  /* 0x3a83126f0b047823 */ /* 0x000fe20000000004 */
[----:B------:R-:W-:Y:S01]  /*2a20*/  FFMA R3, R27, 0.57735025882720947266, R2 ;  /* 0x3f13cd3a1b037823 */ /* 0x000fe20000000002 */
[----:B------:R-:W-:Y:S02]  /*2a30*/  HFMA2 R2, -RZ, RZ, 0, 0 ;  /* 0x00000000ff027431 */ /* 0x000fe400000001ff */
[C---:B------:R-:W-:Y:S01]  /*2a40*/  FFMA R30, R0.reuse, 0.0010000000474974513054, R30 ;  /* 0x3a83126f001e7823 */ /* 0x040fe2000000001e */
[----:B------:R-:W-:-:S05]  /*2a50*/  FFMA R3, R0, -0.57735025882720947266, R3 ;  /* 0xbf13cd3a00037823 */ /* 0x000fca0000000003 */
[----:B------:R-:W-:-:S07]  /*2a60*/  FMNMX R3, RZ, R3, !PT ;  /* 0x00000003ff037209 */ /* 0x000fce0007800000 */
.L_x_79:
        /* <DEDUP_REMOVED lines=12> */
[----:B------:R-:W-:Y:S01]  /*2b30*/  BSSY.RELIABLE B4, `(.L_x_71) ;  /* 0x0000031000047945 */ /* 0x000fe20003800100 */
[----:B--2---:R-:W-:Y:S01]  /*2b40*/  FADD R23, R4, -R23 ;  /* 0x8000001704177221 */ /* 0x004fe20000000000 */
[----:B---3--:R-:W-:-:S03]  /*2b50*/  FADD R11, R10, -R11 ;  /* 0x8000000b0a0b7221 */ /* 0x008fc60000000000 */
[C---:B------:R-:W-:Y:S01]  /*2b60*/  FMUL R18, R23.reuse, R23 ;  /* 0x0000001717127220 */ /* 0x040fe20000400000 */
[----:B------:R-:W-:Y:S01]  /*2b70*/  FMUL R0, R23, 0.57735025882720947266 ;  /* 0x3f13cd3a17007820 */ /* 0x000fe20000400000 */
[----:B----4-:R-:W-:Y:S02]  /*2b80*/  FADD R25, R30, -R25 ;  /* 0x800000191e197221 */ /* 0x010fe40000000000 */
[C---:B------:R-:W-:Y:S01]  /*2b90*/  FFMA R18, R11.reuse, R11, R18 ;  /* 0x0000000b0b127223 */ /* 0x040fe20000000012 */
[----:B------:R-:W-:-:S03]  /*2ba0*/  FFMA R0, R11, 0.57735025882720947266, R0 ;  /* 0x3f13cd3a0b007823 */ /* 0x000fc60000000000 */
[C---:B------:R-:W-:Y:S01]  /*2bb0*/  FFMA R18, R25.reuse, R25, R18 ;  /* 0x0000001919127223 */ /* 0x040fe20000000012 */
[----:B------:R-:W-:-:S03]  /*2bc0*/  FFMA R0, R25, -0.57735025882720947266, R0 ;  /* 0xbf13cd3a19007823 */ /* 0x000fc60000000000 */
[----:B-----5:R-:W-:Y:S01]  /*2bd0*/  FFMA R18, -R27, R27, R18 ;  /* 0x0000001b1b127223 */ /* 0x020fe20000000112 */
[----:B------:R-:W-:-:S03]  /*2be0*/  FADD R11, R0, R0 ;  /* 0x00000000000b7221 */ /* 0x000fc60000000000 */
[----:B------:R-:W-:-:S04]  /*2bf0*/  FMUL R18, R18, -3.9999997615814208984 ;  /* 0xc07fffff12127820 */ /* 0x000fc80000400000 */
[----:B------:R-:W-:-:S05]  /*2c00*/  FFMA R0, R11, R11, R18 ;  /* 0x0000000b0b007223 */ /* 0x000fca0000000012 */
        /* <DEDUP_REMOVED lines=11> */
.L_x_74:
[----:B-1----:R-:W-:Y:S01]  /*2cc0*/  FMUL.FTZ R21, R0, R23 ;  /* 0x0000001700157220 */ /* 0x002fe20000410000 */
[----:B------:R-:W-:-:S03]  /*2cd0*/  FMUL.FTZ R18, R23, 0.5 ;  /* 0x3f00000017127820 */ /* 0x000fc60000410000 */
[----:B------:R-:W-:-:S04]  /*2ce0*/  FFMA R0, -R21, R21, R0 ;  /* 0x0000001515007223 */ /* 0x000fc80000000100 */
[----:B------:R-:W-:-:S07]  /*2cf0*/  FFMA R21, R0, R18, R21 ;  /* 0x0000001200157223 */ /* 0x000fce0000000015 */
.L_x_75:
[----:B------:R-:W-:Y:S05]  /*2d00*/  BSYNC.RECONVERGENT B0 ;  /* 0x0000000000007941 */ /* 0x000fea0003800200 */
.L_x_73:
[----:B------:R-:W-:Y:S01]  /*2d10*/  HFMA2 R23, -RZ, RZ, 1.75, 5.9604644775390625e-08 ;  /* 0x3f000001ff177431 */ /* 0x000fe200000001ff */
[----:B------:R-:W-:Y:S01]  /*2d20*/  MOV R18, 0x3fffffff ;  /* 0x3fffffff00127802 */ /* 0x000fe20000000f00 */
[----:B------:R-:W-:Y:S01]  /*2d30*/  FADD R0, -R11, -R21 ;  /* 0x800000150b007221 */ /* 0x000fe20000000100 */
[----:B------:R-:W-:Y:S03]  /*2d40*/  BSSY.RECONVERGENT B5, `(.L_x_76) ;  /* 0x000000d000057945 */ /* 0x000fe60003800200 */
[----:B------:R-:W0:Y:S01]  /*2d50*/  FCHK P0, R0, 1.9999998807907104492 ;  /* 0x3fffffff00007902 */ /* 0x000e220000000000 */
[----:B------:R-:W-:-:S04]  /*2d60*/  FFMA R18, R23, -R18, 1 ;  /* 0x3f80000017127423 */ /* 0x000fc80000000812 */
[----:B------:R-:W-:-:S04]  /*2d70*/  FFMA R11, R18, R23, 0.50000005960464477539 ;  /* 0x3f000001120b7423 */ /* 0x000fc80000000017 */
[----:B------:R-:W-:-:S04]  /*2d80*/  FFMA R18, R0, R11, RZ ;  /* 0x0000000b00127223 */ /* 0x000fc800000000ff */
[----:B------:R-:W-:-:S04]  /*2d90*/  FFMA R20, R18, -1.9999998807907104492, R0 ;  /* 0xbfffffff12147823 */ /* 0x000fc80000000000 */
[----:B------:R-:W-:-:S05]  /*2da0*/  FFMA R20, R11, R20, R18 ;  /* 0x000000140b147223 */ /* 0x000fca0000000012 */
[----:B------:R-:W-:Y:S01]  /*2db0*/  FSETP.GT.AND P1, PT, R20, RZ, PT ;  /* 0x000000ff1400720b */ /* 0x000fe20003f24000 */
[----:B0-----:R-:W-:-:S12]  /*2dc0*/  @!P0 BRA `(.L_x_77) ;  /* 0x0000000000108947 */ /* 0x001fd80003800000 */
[----:B------:R-:W-:Y:S02]  /*2dd0*/  MOV R28, 0x3fffffff ;  /* 0x3fffffff001c7802 */ /* 0x000fe40000000f00 */
[----:B------:R-:W-:-:S07]  /*2de0*/  MOV R18, 0x2e00 ;  /* 0x00002e0000127802 */ /* 0x000fce0000000f00 */
[----:B------:R-:W-:Y:S05]  /*2df0*/  CALL.REL.NOINC `($__internal_2_$__cuda_sm3x_div_rn_noftz_f32_slowpath) ;  /* 0x0000001c00747944 */ /* 0x000fea0003c00000 */
[----:B------:R-:W-:-:S13]  /*2e00*/  FSETP.GT.AND P1, PT, R0, RZ, PT ;  /* 0x000000ff0000720b */ /* 0x000fda0003f24000 */
.L_x_77:
[----:B------:R-:W-:Y:S05]  /*2e10*/  BSYNC.RECONVERGENT B5 ;  /* 0x0000000000057941 */ /* 0x000fea0003800200 */
.L_x_76:
[----:B------:R-:W-:Y:S05]  /*2e20*/  @P1 BREAK.RELIABLE B4 ;  /* 0x0000000000041942 */ /* 0x000fea0003800100 */
[----:B------:R-:W-:Y:S05]  /*2e30*/  @P1 BRA `(.L_x_78) ;  /* 0x0000000000181947 */ /* 0x000fea0003800000 */
.L_x_72:
[----:B------:R-:W-:Y:S05]  /*2e40*/  BSYNC.RELIABLE B4 ;  /* 0x0000000000047941 */ /* 0x000fea0003800100 */
.L_x_71:
[----:B------:R-:W0:Y:S01]  /*2e50*/  LDCU UR6, c[0x0][0x3a0] ;  /* 0x00007400ff0677ac */ /* 0x000e220008000800 */
[----:B------:R-:W-:-:S04]  /*2e60*/  IADD3 R2, PT, PT, R2, 0x1, RZ ;  /* 0x0000000102027810 */ /* 0x000fc80007ffe0ff */
[----:B0-----:R-:W-:-:S13]  /*2e70*/  ISETP.NE.AND P0, PT, R2, UR6, PT ;  /* 0x0000000602007c0c */ /* 0x001fda000bf05270 */
[----:B------:R-:W-:Y:S05]  /*2e80*/  @P0 BRA `(.L_x_79) ;  /* 0xfffffff800f80947 */ /* 0x000fea000383ffff */
[----:B------:R-:W-:Y:S05]  /*2e90*/  BRA `(.L_x_80) ;  /* 0x0000000000047947 */ /* 0x000fea0003800000 */
.L_x_78:
[----:B------:R-:W-:-:S07]  /*2ea0*/  FMUL R3, R3, 0.5 ;  /* 0x3f00000003037820 */ /* 0x000fce0000400000 */
.L_x_80:
[----:B------:R-:W-:Y:S05]  /*2eb0*/  BSYNC.RECONVERGENT B3 ;  /* 0x0000000000037941 */ /* 0x000fea0003800200 */
.L_x_70:
[----:B------:R-:W2:Y:S04]  /*2ec0*/  LDG.E R0, desc[UR10][R32.64+0x10] ;  /* 0x0000100a20007981 */ /* 0x000ea8000c1e1900 */
[----:B------:R-:W3:Y:S04]  /*2ed0*/  LDG.E R2, desc[UR10][R32.64+0x14] ;  /* 0x0000140a20027981 */ /* 0x000ee8000c1e1900 */
[----:B------:R-:W4:Y:S01]  /*2ee0*/  LDG.E R4, desc[UR10][R32.64+0x18] ;  /* 0x0000180a20047981 */ /* 0x000f22000c1e1900 */
[----:B------:R-:W-:-:S05]  /*2ef0*/  HFMA2 R10, -RZ, RZ, 1.7998046875, 0.2249755859375 ;  /* 0x3f333333ff0a7431 */ /* 0x000fca00000001ff */
[----:B------:R-:W-:-:S04]  /*2f00*/  FFMA R3, R3, R10, 0.20000000298023223877 ;  /* 0x3e4ccccd03037423 */ /* 0x000fc8000000000a */
[C---:B--2---:R-:W-:Y:S01]  /*2f10*/  FMUL R0, R3.reuse, R0 ;  /* 0x0000000003007220 */ /* 0x044fe20000400000 */
[C---:B---3--:R-:W-:Y:S01]  /*2f20*/  FMUL R11, R3.reuse, R2 ;  /* 0x00000002030b7220 */ /* 0x048fe20000400000 */
[----:B----4-:R-:W-:Y:S01]  /*2f30*/  FMUL R4, R3, R4 ;  /* 0x0000000403047220 */ /* 0x010fe20000400000 */
[----:B------:R-:W-:Y:S06]  /*2f40*/  BRA `(.L_x_81) ;  /* 0x0000000000887947 */ /* 0x000fec0003800000 */
.L_x_60:
[----:B------:R-:W-:Y:S01]  /*2f50*/  VIADD R0, R26, 0xf3000000 ;  /* 0xf30000001a007836 */ /* 0x000fe20000000000 */
[----:B------:R0:W1:Y:S01]  /*2f60*/  MUFU.RSQ R3, R26 ;  /* 0x0000001a00037308 */ /* 0x0000620000001400 */
[----:B------:R-:W-:Y:S03]  /*2f70*/  BSSY.RECONVERGENT B0, `(.L_x_82) ;  /* 0x000000b000007945 */ /* 0x000fe60003800200 */
[----:B------:R-:W-:-:S13]  /*2f80*/  ISETP.GT.U32.AND P0, PT, R0, 0x727fffff, PT ;  /* 0x727fffff0000780c */ /* 0x000fda0003f04070 */
[----:B01----:R-:W-:Y:S05]  /*2f90*/  @!P0 BRA `(.L_x_83) ;  /* 0x0000000000108947 */ /* 0x003fea0003800000 */
[----:B------:R-:W-:Y:S02]  /*2fa0*/  MOV R18, R26 ;  /* 0x0000001a00127202 */ /* 0x000fe40000000f00 */
[----:B------:R-:W-:-:S07]  /*2fb0*/  MOV R0, 0x2fd0 ;  /* 0x00002fd000007802 */ /* 0x000fce0000000f00 */
[----:B------:R-:W-:Y:S05]  /*2fc0*/  CALL.REL.NOINC `($__internal_1_$__cuda_sm20_sqrt_rn_f32_slowpath) ;  /* 0x0000001800a87944 */ /* 0x000fea0003c00000 */
[----:B------:R-:W-:Y:S05]  /*2fd0*/  BRA `(.L_x_84) ;  /* 0x0000000000107947 */ /* 0x000fea0003800000 */
.L_x_83:
[----:B------:R-:W-:Y:S01]  /*2fe0*/  FMUL.FTZ R21, R26, R3 ;  /* 0x000000031a157220 */ /* 0x000fe20000410000 */
[----:B------:R-:W-:-:S03]  /*2ff0*/  FMUL.FTZ R0, R3, 0.5 ;  /* 0x3f00000003007820 */ /* 0x000fc60000410000 */
[----:B------:R-:W-:-:S04]  /*3000*/  FFMA R26, -R21, R21, R26 ;  /* 0x00000015151a7223 */ /* 0x000fc8000000011a */
[----:B------:R-:W-:-:S07]  /*3010*/  FFMA R21, R26, R0, R21 ;  /* 0x000000001a157223 */ /* 0x000fce0000000015 */
.L_x_84:
[----:B------:R-:W-:Y:S05]  /*3020*/  BSYNC.RECONVERGENT B0 ;  /* 0x0000000000007941 */ /* 0x000fea0003800200 */
.L_x_82:
        /* <DEDUP_REMOVED lines=10> */
[----:B------:R-:W-:Y:S02]  /*30d0*/  MOV R28, R21 ;  /* 0x00000015001c7202 */ /* 0x000fe40000000f00 */
[----:B------:R-:W-:-:S07]  /*30e0*/  MOV R18, 0x3100 ;  /* 0x0000310000127802 */ /* 0x000fce0000000f00 */
[----:B------:R-:W-:Y:S05]  /*30f0*/  CALL.REL.NOINC `($__internal_2_$__cuda_sm3x_div_rn_noftz_f32_slowpath) ;  /* 0x0000001800b47944 */ /* 0x000fea0003c00000 */
.L_x_86:
[----:B------:R-:W-:Y:S05]  /*3100*/  BSYNC.RECONVERGENT B3 ;  /* 0x0000000000037941 */ /* 0x000fea0003800200 */
.L_x_85:
[----:B------:R-:W-:-:S04]  /*3110*/  FADD R0, R0, 1 ;  /* 0x3f80000000007421 */ /* 0x000fc80000000000 */
[----:B------:R-:W-:-:S04]  /*3120*/  FMUL R4, R0, 0.5 ;  /* 0x3f00000000047820 */ /* 0x000fc80000400000 */
[----:B------:R-:W-:-:S04]  /*3130*/  FADD R3, -R4, 1 ;  /* 0x3f80000004037421 */ /* 0x000fc80000000100 */
[C-C-:B------:R-:W-:Y:S01]  /*3140*/  FFMA R0, R4.reuse, 0.5, R3.reuse ;  /* 0x3f00000004007823 */ /* 0x140fe20000000003 */
[C-C-:B------:R-:W-:Y:S01]  /*3150*/  FFMA R11, R4.reuse, 0.69999998807907104492, R3.reuse ;  /* 0x3f333333040b7823 */ /* 0x140fe20000000003 */
[----:B------:R-:W-:-:S07]  /*3160*/  FADD R4, R4, R3 ;  /* 0x0000000304047221 */ /* 0x000fce0000000000 */
.L_x_81:
[----:B------:R-:W-:Y:S05]  /*3170*/  BSYNC.RECONVERGENT B2 ;  /* 0x0000000000027941 */ /* 0x000fea0003800200 */
.L_x_59:
[----:B------:R-:W-:Y:S05]  /*3180*/  WARPSYNC.ALL ;  /* 0x0000000000007948 */ /* 0x000fea0003800000 */
[----:B------:R-:W0:Y:S01]  /*3190*/  LDCU UR6, c[0x0][0x390] ;  /* 0x00007200ff0677ac */ /* 0x000e220008000800 */
[----:B------:R-:W-:Y:S01]  /*31a0*/  FADD R17, R0, R17 ;  /* 0x0000001100117221 */ /* 0x000fe20000000000 */
[----:B------:R-:W-:Y:S01]  /*31b0*/  FADD R16, R11, R16 ;  /* 0x000000100b107221 */ /* 0x000fe20000000000 */
[----:B------:R-:W-:Y:S01]  /*31c0*/  FADD R15, R4, R15 ;  /* 0x0000000f040f7221 */ /* 0x000fe20000000000 */
[----:B------:R-:W-:-:S04]  /*31d0*/  UIADD3 UR4, UPT, UPT, UR4, 0x1, URZ ;  /* 0x0000000104047890 */ /* 0x000fc8000fffe0ff */
[----:B0-----:R-:W-:-:S09]  /*31e0*/  UISETP.NE.AND UP0, UPT, UR4, UR6, UPT ;  /* 0x000000060400728c */ /* 0x001fd2000bf05270 */
[----:B------:R-:W-:Y:S05]  /*31f0*/  BRA.U !UP0, `(.L_x_0) ;  /* 0x0000001108f07547 */ /* 0x000fea000b800000 */
[----:B------:R-:W-:Y:S01]  /*3200*/  MOV R4, R22 ;  /* 0x0000001600047202 */ /* 0x000fe20000000f00 */
[----:B------:R-:W-:Y:S06]  /*3210*/  BRA `(.L_x_87) ;  /* 0xffffffd000207947 */ /* 0x000fec000383ffff */
.L_x_1:
[----:B------:R-:W-:Y:S01]  /*3220*/  UISETP.NE.AND UP0, UPT, UR4, 0x1, UPT ;  /* 0x000000010400788c */ /* 0x000fe2000bf05270 */
[----:B------:R-:W-:Y:S01]  /*3230*/  HFMA2 R15, -RZ, RZ, 0, 0 ;  /* 0x00000000ff0f7431 */ /* 0x000fe200000001ff */
[----:B------:R-:W-:-:S07]  /*3240*/  CS2R R16, SRZ ;  /* 0x0000000000107805 */ /* 0x000fce000001ff00 */
[----:B------:R-:W-:Y:S05]  /*3250*/  BRA.U !UP0, `(.L_x_88) ;  /* 0x0000000d08407547 */ /* 0x000fea000b800000 */
[----:B-----5:R-:W-:Y:S01]  /*3260*/  MOV R2, R4 ;  /* 0x0000000400027202 */ /* 0x020fe20000000f00 */
[----:B------:R-:W-:Y:S01]  /*3270*/  ULOP3.LUT UR5, UR4, 0x7ffffffe, URZ, 0xc0, !UPT ;  /* 0x7ffffffe04057892 */ /* 0x000fe2000f8ec0ff */
[----:B------:R-:W-:Y:S02]  /*3280*/  MOV R15, RZ ;  /* 0x000000ff000f7202 */ /* 0x000fe40000000f00 */
[----:B------:R-:W-:-:S09]  /*3290*/  UMOV UR4, URZ ;  /* 0x000000ff00047c82 */ /* 0x000fd20008000000 */
.L_x_107:
[----:B------:R-:W-:Y:S01]  /*32a0*/  SHF.R.U32.HI R0, RZ, 0x2, R9 ;  /* 0x00000002ff007819 */ /* 0x000fe20000011609 */
[----:B------:R-:W-:Y:S01]  /*32b0*/  BSSY.RECONVERGENT B2, `(.L_x_89) ;  /* 0x000001a000027945 */ /* 0x000fe20003800200 */
[----:B------:R-:W-:Y:S02]  /*32c0*/  SHF.L.U32 R4, R7, 0x4, RZ ;  /* 0x0000000407047819 */ /* 0x000fe400000006ff */
[----:B------:R-:W-:Y:S02]  /*32d0*/  LOP3.LUT R0, R0, R9, RZ, 0x3c, !PT ;  /* 0x0000000900007212 */ /* 0x000fe400078e3cff */
[----:B------:R-:W0:Y:S01]  /*32e0*/  MUFU.RCP R9, UR12 ;  /* 0x0000000c00097d08 */ /* 0x000e220008001000 */
[----:B------:R-:W-:Y:S02]  /*32f0*/  MOV R10, UR12 ;  /* 0x0000000c000a7c02 */ /* 0x000fe40008000f00 */
[----:B------:R-:W-:-:S04]  /*3300*/  SHF.L.U32 R3, R0, 0x1, RZ ;  /* 0x0000000100037819 */ /* 0x000fc800000006ff */
[----:B------:R-:W-:Y:S02]  /*3310*/  LOP3.LUT R0, R0, R3, R4, 0x96, !PT ;  /* 0x0000000300007212 */ /* 0x000fe400078e9604 */
[----:B------:R-:W-:Y:S02]  /*3320*/  MOV R3, 0x2f800000 ;  /* 0x2f80000000037802 */ /* 0x000fe40000000f00 */
[----:B------:R-:W-:-:S04]  /*3330*/  LOP3.LUT R4, R0, R7, RZ, 0x3c, !PT ;  /* 0x0000000700047212 */ /* 0x000fc800078e3cff */
[----:B------:R-:W-:Y:S01]  /*3340*/  IADD3 R0, PT, PT, R8, 0x587c5, R4 ;  /* 0x000587c508007810 */ /* 0x000fe20007ffe004 */
[----:B0-----:R-:W-:-:S03]  /*3350*/  FFMA R10, R9, -R10, 1 ;  /* 0x3f800000090a7423 */ /* 0x001fc6000000080a */
[----:B------:R-:W-:-:S05]  /*3360*/  I2FP.F32.U32 R0, R0 ;  /* 0x0000000000007245 */ /* 0x000fca0000201000 */
[----:B------:R-:W-:-:S04]  /*3370*/  FFMA R0, R0, R3, 1.1641532182693481445e-10 ;  /* 0x2f00000000007423 */ /* 0x000fc80000000003 */
[----:B------:R-:W-:Y:S01]  /*3380*/  FADD R18, R13, R0 ;  /* 0x000000000d127221 */ /* 0x000fe20000000000 */
[----:B------:R-:W-:Y:S01]  /*3390*/  FFMA R0, R9, R10, R9 ;  /* 0x0000000a09007223 */ /* 0x000fe20000000009 */
[----:B------:R-:W-:Y:S02]  /*33a0*/  IMAD.MOV.U32 R9, RZ, RZ, R7 ;  /* 0x000000ffff097224 */ /* 0x000fe400078e0007 */
[----:B------:R-:W0:Y:S01]  /*33b0*/  FCHK P0, R18, UR12 ;  /* 0x0000000c12007d02 */ /* 0x000e220008000000 */
[----:B------:R-:W-:-:S04]  /*33c0*/  FFMA R3, R0, R18, RZ ;  /* 0x0000001200037223 */ /* 0x000fc800000000ff */
[----:B------:R-:W-:-:S04]  /*33d0*/  FFMA R10, R3, -UR12, R18 ;  /* 0x8000000c030a7c23 */ /* 0x000fc80008000012 */
[----:B------:R-:W-:Y:S01]  /*33e0*/  FFMA R7, R0, R10, R3 ;  /* 0x0000000a00077223 */ /* 0x000fe20000000003 */
[----:B0-----:R-:W-:Y:S06]  /*33f0*/  @!P0 BRA `(.L_x_90) ;  /* 0x0000000000148947 */ /* 0x001fec0003800000 */
[----:B------:R-:W-:Y:S02]  /*3400*/  MOV R0, R18 ;  /* 0x0000001200007202 */ /* 0x000fe40000000f00 */
[----:B------:R-:W-:Y:S02]  /*3410*/  MOV R28, UR12 ;  /* 0x0000000c001c7c02 */ /* 0x000fe40008000f00 */
[----:B------:R-:W-:-:S07]  /*3420*/  MOV R18, 0x3440 ;  /* 0x0000344000127802 */ /* 0x000fce0000000f00 */
[----:B------:R-:W-:Y:S05]  /*3430*/  CALL.REL.NOINC `($__internal_2_$__cuda_sm3x_div_rn_noftz_f32_slowpath) ;  /* 0x0000001400e47944 */ /* 0x000fea0003c00000 */
[----:B------:R-:W-:-:S07]  /*3440*/  MOV R7, R0 ;  /* 0x0000000000077202 */ /* 0x000fce0000000f00 */
.L_x_90:
[----:B------:R-:W-:Y:S05]  /*3450*/  BSYNC.RECONVERGENT B2 ;  /* 0x0000000000027941 */ /* 0x000fea0003800200 */
.L_x_89:
[----:B------:R-:W-:Y:S01]  /*3460*/  SHF.R.U32.HI R3, RZ, 0x2, R2 ;  /* 0x00000002ff037819 */ /* 0x000fe20000011602 */
[----:B------:R-:W-:Y:S01]  /*3470*/  HFMA2 R11, -RZ, RZ, 0.1171875, 0 ;  /* 0x2f800000ff0b7431 */ /* 0x000fe200000001ff */
[----:B------:R-:W-:Y:S01]  /*3480*/  SHF.L.U32 R0, R4, 0x4, RZ ;  /* 0x0000000404007819 */ /* 0x000fe200000006ff */
[----:B------:R-:W-:Y:S01]  /*3490*/  BSSY.RECONVERGENT B2, `(.L_x_91) ;  /* 0x0000016000027945 */ /* 0x000fe20003800200 */
[----:B------:R-:W-:Y:S02]  /*34a0*/  LOP3.LUT R3, R3, R2, RZ, 0x3c, !PT ;  /* 0x0000000203037212 */ /* 0x000fe400078e3cff */
[----:B------:R-:W-:Y:S02]  /*34b0*/  MOV R19, UR13 ;  /* 0x0000000d00137c02 */ /* 0x000fe40008000f00 */
[----:B------:R-:W-:-:S04]  /*34c0*/  SHF.L.U32 R2, R3, 0x1, RZ ;  /* 0x0000000103027819 */ /* 0x000fc800000006ff */
[----:B------:R-:W-:Y:S02]  /*34d0*/  LOP3.LUT R3, R3, R2, R0, 0x96, !PT ;  /* 0x0000000203037212 */ /* 0x000fe400078e9600 */
[----:B------:R-:W0:Y:S02]  /*34e0*/  MUFU.RCP R2, UR13 ;  /* 0x0000000d00027d08 */ /* 0x000e240008001000 */
[----:B------:R-:W-:-:S04]  /*34f0*/  LOP3.LUT R3, R3, R4, RZ, 0x3c, !PT ;  /* 0x0000000403037212 */ /* 0x000fc800078e3cff */
[----:B------:R-:W-:-:S04]  /*3500*/  IADD3 R0, PT, PT, R8, 0xb0f8a, R3 ;  /* 0x000b0f8a08007810 */ /* 0x000fc80007ffe003 */
        /* <DEDUP_REMOVED lines=14> */
.L_x_92:
[----:B------:R-:W-:Y:S05]  /*35f0*/  BSYNC.RECONVERGENT B2 ;  /* 0x0000000000027941 */ /* 0x000fea0003800200 */
.L_x_91:
[----:B------:R-:W-:Y:S01]  /*3600*/  MOV R2, 0x40800000 ;  /* 0x4080000000027802 */ /* 0x000fe20000000f00 */
[----:B------:R-:W-:Y:S01]  /*3610*/  FFMA R11, RZ, R7, -1 ;  /* 0xbf800000ff0b7423 */ /* 0x000fe20000000007 */
[----:B------:R-:W-:Y:S03]  /*3620*/  BSSY.RECONVERGENT B0, `(.L_x_93) ;  /* 0x0000013000007945 */ /* 0x000fe60003800200 */
[----:B------:R-:W-:Y:S01]  /*3630*/  FFMA R7, R7, R2, -2 ;  /* 0xc000000007077423 */ /* 0x000fe20000000002 */
[----:B------:R-:W-:-:S03]  /*3640*/  FFMA R2, R0, 2, R11 ;  /* 0x4000000000027823 */ /* 0x000fc6000000000b */
[----:B------:R-:W-:Y:S01]  /*3650*/  FFMA R7, RZ, R0, R7 ;  /* 0x00000000ff077223 */ /* 0x000fe20000000007 */
[----:B------:R-:W-:Y:S01]  /*3660*/  FMUL R10, R2, R2 ;  /* 0x00000002020a7220 */ /* 0x000fe20000400000 */
[----:B------:R-:W-:-:S03]  /*3670*/  FFMA R0, RZ, R0, R11 ;  /* 0x00000000ff007223 */ /* 0x000fc6000000000b */
        /* <DEDUP_REMOVED lines=8> */
[----:B------:R-:W-:Y:S05]  /*3700*/  BRA `(.L_x_95) ;  /* 0x0000000000107947 */ /* 0x000fea0003800000 */
.L_x_94:
[----:B------:R-:W-:Y:S01]  /*3710*/  FMUL.FTZ R21, R18, R7 ;  /* 0x0000000712157220 */ /* 0x000fe20000410000 */
[----:B------:R-:W-:-:S03]  /*3720*/  FMUL.FTZ R7, R7, 0.5 ;  /* 0x3f00000007077820 */ /* 0x000fc60000410000 */
[----:B------:R-:W-:-:S04]  /*3730*/  FFMA R0, -R21, R21, R18 ;  /* 0x0000001515007223 */ /* 0x000fc80000000112 */
[----:B------:R-:W-:-:S07]  /*3740*/  FFMA R21, R0, R7, R21 ;  /* 0x0000000700157223 */ /* 0x000fce0000000015 */
.L_x_95:
[----:B------:R-:W-:Y:S05]  /*3750*/  BSYNC.RECONVERGENT B0 ;  /* 0x0000000000007941 */ /* 0x000fea0003800200 */
.L_x_93:
        /* <DEDUP_REMOVED lines=10> */
[----:B------:R-:W-:Y:S02]  /*3800*/  MOV R28, R21 ;  /* 0x00000015001c7202 */ /* 0x000fe40000000f00 */
[----:B------:R-:W-:-:S07]  /*3810*/  MOV R18, 0x3830 ;  /* 0x0000383000127802 */ /* 0x000fce0000000f00 */
[----:B------:R-:W-:Y:S05]  /*3820*/  CALL.REL.NOINC `($__internal_2_$__cuda_sm3x_div_rn_noftz_f32_slowpath) ;  /* 0x0000001000e87944 */ /* 0x000fea0003c00000 */
.L_x_97:
[----:B------:R-:W-:Y:S05]  /*3830*/  BSYNC.RECONVERGENT B2 ;  /* 0x0000000000027941 */ /* 0x000fea0003800200 */
.L_x_96:
[----:B------:R-:W-:Y:S01]  /*3840*/  SHF.R.U32.HI R2, RZ, 0x2, R5 ;  /* 0x00000002ff027819 */ /* 0x000fe20000011605 */
[----:B------:R-:W0:Y:S01]  /*3850*/  MUFU.RCP R10, UR12 ;  /* 0x0000000c000a7d08 */ /* 0x000e220008001000 */
[----:B------:R-:W-:Y:S01]  /*3860*/  MOV R11, UR12 ;  /* 0x0000000c000b7c02 */ /* 0x000fe20008000f00 */
[----:B------:R-:W-:Y:S01]  /*3870*/  FADD R0, R0, 1 ;  /* 0x3f80000000007421 */ /* 0x000fe20000000000 */
[----:B------:R-:W-:Y:S01]  /*3880*/  LOP3.LUT R2, R2, R5, RZ, 0x3c, !PT ;  /* 0x0000000502027212 */ /* 0x000fe200078e3cff */
[----:B------:R-:W-:Y:S01]  /*3890*/  BSSY.RECONVERGENT B2, `(.L_x_98) ;  /* 0x000001e000027945 */ /* 0x000fe20003800200 */
[----:B------:R-:W-:Y:S01]  /*38a0*/  SHF.L.U32 R5, R3, 0x4, RZ ;  /* 0x0000000403057819 */ /* 0x000fe200000006ff */
[----:B------:R-:W-:Y:S01]  /*38b0*/  FMUL R0, R0, 0.5 ;  /* 0x3f00000000007820 */ /* 0x000fe20000400000 */
[----:B------:R-:W-:-:S04]  /*38c0*/  SHF.L.U32 R7, R2, 0x1, RZ ;  /* 0x0000000102077819 */ /* 0x000fc800000006ff */
[----:B------:R-:W-:Y:S01]  /*38d0*/  LOP3.LUT R2, R2, R7, R5, 0x96, !PT ;  /* 0x0000000702027212 */ /* 0x000fe200078e9605 */
[----:B------:R-:W-:-:S03]  /*38e0*/  HFMA2 R7, -RZ, RZ, 0.1171875, 0 ;  /* 0x2f800000ff077431 */ /* 0x000fc600000001ff */
[----:B------:R-:W-:-:S04]  /*38f0*/  LOP3.LUT R5, R2, R3, RZ, 0x3c, !PT ;  /* 0x0000000302057212 */ /* 0x000fc800078e3cff */
[----:B------:R-:W-:-:S04]  /*3900*/  IADD3 R2, PT, PT, R8, 0x10974f, R5 ;  /* 0x0010974f08027810 */ /* 0x000fc80007ffe005 */
[----:B------:R-:W-:-:S05]  /*3910*/  I2FP.F32.U32 R2, R2 ;  /* 0x0000000200027245 */ /* 0x000fca0000201000 */
[----:B------:R-:W-:Y:S01]  /*3920*/  FFMA R2, R2, R7, 1.1641532182693481445e-10 ;  /* 0x2f00000002027423 */ /* 0x000fe20000000007 */
[----:B0-----:R-:W-:-:S03]  /*3930*/  FFMA R7, R10, -R11, 1 ;  /* 0x3f8000000a077423 */ /* 0x001fc6000000080b */
[----:B------:R-:W-:Y:S01]  /*3940*/  FADD R18, R13, R2 ;  /* 0x000000020d127221 */ /* 0x000fe20000000000 */
[----:B------:R-:W-:Y:S01]  /*3950*/  FFMA R2, R10, R7, R10 ;  /* 0x000000070a027223 */ /* 0x000fe2000000000a */
[----:B------:R-:W-:Y:S02]  /*3960*/  FADD R7, -R0, 1 ;  /* 0x3f80000000077421 */ /* 0x000fe40000000100 */
[----:B------:R-:W0:Y:S01]  /*3970*/  FCHK P0, R18, UR12 ;  /* 0x0000000c12007d02 */ /* 0x000e220008000000 */
[----:B------:R-:W-:Y:S01]  /*3980*/  FFMA R19, R2, R18, RZ ;  /* 0x0000001202137223 */ /* 0x000fe200000000ff */
[C-C-:B------:R-:W-:Y:S01]  /*3990*/  FFMA R10, R0.reuse, 0.5, R7.reuse ;  /* 0x3f000000000a7823 */ /* 0x140fe20000000007 */
[C-C-:B------:R-:W-:Y:S01]  /*39a0*/  FFMA R11, R0.reuse, 0.69999998807907104492, R7.reuse ;  /* 0x3f333333000b7823 */ /* 0x140fe20000000007 */
[----:B------:R-:W-:Y:S01]  /*39b0*/  FADD R0, R0, R7 ;  /* 0x0000000700007221 */ /* 0x000fe20000000000 */
[----:B------:R-:W-:Y:S01]  /*39c0*/  FFMA R7, R19, -UR12, R18 ;  /* 0x8000000c13077c23 */ /* 0x000fe20008000012 */
[----:B------:R-:W-:Y:S01]  /*39d0*/  FADD R17, R10, R17 ;  /* 0x000000110a117221 */ /* 0x000fe20000000000 */
[----:B------:R-:W-:Y:S01]  /*39e0*/  FADD R16, R11, R16 ;  /* 0x000000100b107221 */ /* 0x000fe20000000000 */
[----:B------:R-:W-:Y:S01]  /*39f0*/  FADD R15, R0, R15 ;  /* 0x0000000f000f7221 */ /* 0x000fe20000000000 */
[----:B------:R-:W-:Y:S01]  /*3a00*/  FFMA R2, R2, R7, R19 ;  /* 0x0000000702027223 */ /* 0x000fe20000000013 */
[----:B0-----:R-:W-:Y:S06]  /*3a10*/  @!P0 BRA `(.L_x_99) ;  /* 0x0000000000148947 */ /* 0x001fec0003800000 */
[----:B------:R-:W-:Y:S02]  /*3a20*/  MOV R0, R18 ;  /* 0x0000001200007202 */ /* 0x000fe40000000f00 */
[----:B------:R-:W-:Y:S02]  /*3a30*/  MOV R28, UR12 ;  /* 0x0000000c001c7c02 */ /* 0x000fe40008000f00 */
[----:B------:R-:W-:-:S07]  /*3a40*/  MOV R18, 0x3a60 ;  /* 0x00003a6000127802 */ /* 0x000fce0000000f00 */
[----:B------:R-:W-:Y:S05]  /*3a50*/  CALL.REL.NOINC `($__internal_2_$__cuda_sm3x_div_rn_noftz_f32_slowpath) ;  /* 0x00000010005c7944 */ /* 0x000fea0003c00000 */
[----:B------:R-:W-:-:S07]  /*3a60*/  MOV R2, R0 ;  /* 0x0000000000027202 */ /* 0x000fce0000000f00 */
.L_x_99:
[----:B------:R-:W-:Y:S05]  /*3a70*/  BSYNC.RECONVERGENT B2 ;  /* 0x0000000000027941 */ /* 0x000fea0003800200 */
.L_x_98:
[----:B------:R-:W-:Y:S01]  /*3a80*/  SHF.R.U32.HI R7, RZ, 0x2, R6 ;  /* 0x00000002ff077819 */ /* 0x000fe20000011606 */
[----:B------:R-:W-:Y:S01]  /*3a90*/  HFMA2 R11, -RZ, RZ, 0.1171875, 0 ;  /* 0x2f800000ff0b7431 */ /* 0x000fe200000001ff */
[----:B------:R-:W-:Y:S01]  /*3aa0*/  SHF.L.U32 R0, R5, 0x4, RZ ;  /* 0x0000000405007819 */ /* 0x000fe200000006ff */
[----:B------:R-:W-:Y:S01]  /*3ab0*/  BSSY.RECONVERGENT B2, `(.L_x_100) ;  /* 0x0000017000027945 */ /* 0x000fe20003800200 */
[----:B------:R-:W-:Y:S02]  /*3ac0*/  LOP3.LUT R7, R7, R6, RZ, 0x3c, !PT ;  /* 0x0000000607077212 */ /* 0x000fe400078e3cff */
[----:B------:R-:W-:Y:S02]  /*3ad0*/  IADD3 R8, PT, PT, R8, 0x161f14, RZ ;  /* 0x00161f1408087810 */ /* 0x000fe40007ffe0ff */
[----:B------:R-:W-:Y:S02]  /*3ae0*/  SHF.L.U32 R6, R7, 0x1, RZ ;  /* 0x0000000107067819 */ /* 0x000fe400000006ff */
[----:B------:R-:W-:-:S02]  /*3af0*/  MOV R19, UR13 ;  /* 0x0000000d00137c02 */ /* 0x000fc40008000f00 */
[----:B------:R-:W-:Y:S02]  /*3b00*/  LOP3.LUT R0, R7, R6, R0, 0x96, !PT ;  /* 0x0000000607007212 */ /* 0x000fe400078e9600 */
[----:B------:R-:W0:Y:S02]  /*3b10*/  MUFU.RCP R6, UR13 ;  /* 0x0000000d00067d08 */ /* 0x000e240008001000 */
[----:B------:R-:W-:-:S05]  /*3b20*/  LOP3.LUT R7, R0, R5, RZ, 0x3c, !PT ;  /* 0x0000000500077212 */ /* 0x000fca00078e3cff */
[----:B------:R-:W-:-:S05]  /*3b30*/  IMAD.IADD R0, R7, 0x1, R8 ;  /* 0x0000000107007824 */ /* 0x000fca00078e0208 */
        /* <DEDUP_REMOVED lines=14> */
.L_x_101:
[----:B------:R-:W-:Y:S05]  /*3c20*/  BSYNC.RECONVERGENT B2 ;  /* 0x0000000000027941 */ /* 0x000fea0003800200 */
.L_x_100:
        /* <DEDUP_REMOVED lines=17> */
.L_x_103:
[----:B------:R-:W-:Y:S01]  /*3d40*/  FMUL.FTZ R21, R18, R11 ;  /* 0x0000000b12157220 */ /* 0x000fe20000410000 */
[----:B------:R-:W-:-:S03]  /*3d50*/  FMUL.FTZ R6, R11, 0.5 ;  /* 0x3f0000000b067820 */ /* 0x000fc60000410000 */
[----:B------:R-:W-:-:S04]  /*3d60*/  FFMA R0, -R21, R21, R18 ;  /* 0x0000001515007223 */ /* 0x000fc80000000112 */
[----:B------:R-:W-:-:S07]  /*3d70*/  FFMA R21, R0, R6, R21 ;  /* 0x0000000600157223 */ /* 0x000fce0000000015 */
.L_x_104:
[----:B------:R-:W-:Y:S05]  /*3d80*/  BSYNC.RECONVERGENT B0 ;  /* 0x0000000000007941 */ /* 0x000fea0003800200 */
.L_x_102:
        /* <DEDUP_REMOVED lines=13> */
.L_x_106:
[----:B------:R-:W-:Y:S05]  /*3e60*/  BSYNC.RECONVERGENT B2 ;  /* 0x0000000000027941 */ /* 0x000fea0003800200 */
.L_x_105:
[----:B------:R-:W-:Y:S01]  /*3e70*/  FADD R0, R0, 1 ;  /* 0x3f80000000007421 */ /* 0x000fe20000000000 */
[----:B------:R-:W-:Y:S01]  /*3e80*/  UIADD3 UR4, UPT, UPT, UR4, 0x2, URZ ;  /* 0x0000000204047890 */ /* 0x000fe2000fffe0ff */
[----:B------:R-:W-:Y:S02]  /*3e90*/  MOV R6, R5 ;  /* 0x0000000500067202 */ /* 0x000fe40000000f00 */
[----:B------:R-:W-:Y:S01]  /*3ea0*/  FMUL R0, R0, 0.5 ;  /* 0x3f00000000007820 */ /* 0x000fe20000400000 */
[----:B------:R-:W-:Y:S01]  /*3eb0*/  UISETP.NE.AND UP0, UPT, UR4, UR5, UPT ;  /* 0x000000050400728c */ /* 0x000fe2000bf05270 */
[----:B------:R-:W-:Y:S02]  /*3ec0*/  MOV R5, R3 ;  /* 0x0000000300057202 */ /* 0x000fe40000000f00 */
[----:B------:R-:W-:-:S04]  /*3ed0*/  FADD R11, -R0, 1 ;  /* 0x3f800000000b7421 */ /* 0x000fc80000000100 */
[C-C-:B------:R-:W-:Y:S01]  /*3ee0*/  FFMA R2, R0.reuse, 0.5, R11.reuse ;  /* 0x3f00000000027823 */ /* 0x140fe2000000000b */
[C-C-:B------:R-:W-:Y:S01]  /*3ef0*/  FFMA R19, R0.reuse, 0.69999998807907104492, R11.reuse ;  /* 0x3f33333300137823 */ /* 0x140fe2000000000b */
[----:B------:R-:W-:Y:S02]  /*3f00*/  FADD R0, R0, R11 ;  /* 0x0000000b00007221 */ /* 0x000fe40000000000 */
[----:B------:R-:W-:Y:S01]  /*3f10*/  FADD R17, R17, R2 ;  /* 0x0000000211117221 */ /* 0x000fe20000000000 */
[----:B------:R-:W-:Y:S01]  /*3f20*/  FADD R16, R16, R19 ;  /* 0x0000001310107221 */ /* 0x000fe20000000000 */
[----:B------:R-:W-:Y:S01]  /*3f30*/  FADD R15, R15, R0 ;  /* 0x000000000f0f7221 */ /* 0x000fe20000000000 */
[----:B------:R-:W-:Y:S01]  /*3f40*/  MOV R2, R4 ;  /* 0x0000000400027202 */ /* 0x000fe20000000f00 */
[----:B------:R-:W-:Y:S06]  /*3f50*/  BRA.U UP0, `(.L_x_107) ;  /* 0xfffffff100d07547 */ /* 0x000fec000b83ffff */
.L_x_88:
[----:B------:R-:W0:Y:S02]  /*3f60*/  LDCU UR4, c[0x0][0x390] ;  /* 0x00007200ff0477ac */ /* 0x000e240008000800 */
[----:B0-----:R-:W-:-:S04]  /*3f70*/  ULOP3.LUT UR4, UR4, 0x1, URZ, 0xc0, !UPT ;  /* 0x0000000104047892 */ /* 0x001fc8000f8ec0ff */
[----:B------:R-:W-:-:S09]  /*3f80*/  UISETP.NE.U32.AND UP0, UPT, UR4, 0x1, UPT ;  /* 0x000000010400788c */ /* 0x000fd2000bf05070 */
[----:B------:R-:W-:Y:S05]  /*3f90*/  BRA.U UP0, `(.L_x_0) ;  /* 0x0000000500887547 */ /* 0x000fea000b800000 */
[----:B-----5:R-:W-:Y:S01]  /*3fa0*/  SHF.R.U32.HI R0, RZ, 0x2, R9 ;  /* 0x00000002ff007819 */ /* 0x020fe20000011609 */
[----:B------:R-:W0:Y:S01]  /*3fb0*/  MUFU.RCP R5, UR12 ;  /* 0x0000000c00057d08 */ /* 0x000e220008001000 */
[----:B------:R-:W-:Y:S01]  /*3fc0*/  SHF.L.U32 R3, R7, 0x4, RZ ;  /* 0x0000000407037819 */ /* 0x000fe200000006ff */
[----:B------:R-:W-:Y:S01]  /*3fd0*/  BSSY.RECONVERGENT B2, `(.L_x_108) ;  /* 0x0000017000027945 */ /* 0x000fe20003800200 */
[----:B------:R-:W-:-:S05]  /*3fe0*/  LOP3.LUT R0, R0, R9, RZ, 0x3c, !PT ;  /* 0x0000000900007212 */ /* 0x000fca00078e3cff */
[----:B------:R-:W-:-:S05]  /*3ff0*/  IMAD.SHL.U32 R2, R0, 0x2, RZ ;  /* 0x0000000200027824 */ /* 0x000fca00078e00ff */
[----:B------:R-:W-:Y:S01]  /*4000*/  LOP3.LUT R2, R0, R2, R3, 0x96, !PT ;  /* 0x0000000200027212 */ /* 0x000fe200078e9603 */
[----:B------:R-:W-:-:S03]  /*4010*/  HFMA2 R3, -RZ, RZ, 0.1171875, 0 ;  /* 0x2f800000ff037431 */ /* 0x000fc600000001ff */
[----:B------:R-:W-:Y:S02]  /*4020*/  LOP3.LUT R7, R2, R7, RZ, 0x3c, !PT ;  /* 0x0000000702077212 */ /* 0x000fe400078e3cff */
[----:B------:R-:W-:Y:S02]  /*4030*/  MOV R2, UR12 ;  /* 0x0000000c00027c02 */ /* 0x000fe40008000f00 */
[----:B------:R-:W-:-:S03]  /*4040*/  IADD3 R0, PT, PT, R8, 0x587c5, R7 ;  /* 0x000587c508007810 */ /* 0x000fc60007ffe007 */
[----:B0-----:R-:W-:Y:S01]  /*4050*/  FFMA R2, R5, -R2, 1 ;  /* 0x3f80000005027423 */ /* 0x001fe20000000802 */
[----:B------:R-:W-:-:S03]  /*4060*/  I2FP.F32.U32 R0, R0 ;  /* 0x0000000000007245 */ /* 0x000fc60000201000 */
[----:B------:R-:W-:Y:S02]  /*4070*/  FFMA R2, R5, R2, R5 ;  /* 0x0000000205027223 */ /* 0x000fe40000000005 */
[----:B------:R-:W-:-:S04]  /*4080*/  FFMA R0, R0, R3, 1.1641532182693481445e-10 ;  /* 0x2f00000000007423 */ /* 0x000fc80000000003 */
[----:B------:R-:W-:-:S04]  /*4090*/  FADD R6, R13, R0 ;  /* 0x000000000d067221 */ /* 0x000fc80000000000 */
        /* <DEDUP_REMOVED lines=10> */
.L_x_109:
[----:B------:R-:W-:Y:S05]  /*4140*/  BSYNC.RECONVERGENT B2 ;  /* 0x0000000000027941 */ /* 0x000fea0003800200 */
.L_x_108:
[----:B------:R-:W-:Y:S01]  /*4150*/  SHF.R.U32.HI R3, RZ, 0x2, R4 ;  /* 0x00000002ff037819 */ /* 0x000fe20000011604 */
[----:B------:R-:W-:Y:S01]  /*4160*/  BSSY.RECONVERGENT B2, `(.L_x_110) ;  /* 0x0000018000027945 */ /* 0x000fe20003800200 */
[----:B------:R-:W-:Y:S02]  /*4170*/  SHF.L.U32 R0, R7, 0x4, RZ ;  /* 0x0000000407007819 */ /* 0x000fe400000006ff */
[----:B------:R-:W-:-:S04]  /*4180*/  LOP3.LUT R3, R3, R4, RZ, 0x3c, !PT ;  /* 0x0000000403037212 */ /* 0x000fc800078e3cff */
[----:B------:R-:W-:-:S04]  /*4190*/  SHF.L.U32 R4, R3, 0x1, RZ ;  /* 0x0000000103047819 */ /* 0x000fc800000006ff */
[----:B------:R-:W-:Y:S02]  /*41a0*/  LOP3.LUT R0, R3, R4, R0, 0x96, !PT ;  /* 0x0000000403007212 */ /* 0x000fe400078e9600 */
[----:B------:R-:W0:Y:S01]  /*41b0*/  MUFU.RCP R3, UR13 ;  /* 0x0000000d00037d08 */ /* 0x000e220008001000 */
[----:B------:R-:W-:Y:S02]  /*41c0*/  MOV R4, UR13 ;  /* 0x0000000d00047c02 */ /* 0x000fe40008000f00 */
[----:B------:R-:W-:Y:S01]  /*41d0*/  LOP3.LUT R7, R0, R7, RZ, 0x3c, !PT ;  /* 0x0000000700077212 */ /* 0x000fe200078e3cff */
[----:B------:R-:W-:-:S03]  /*41e0*/  HFMA2 R0, -RZ, RZ, 0.1171875, 0 ;  /* 0x2f800000ff007431 */ /* 0x000fc600000001ff */
        /* <DEDUP_REMOVED lines=15> */
.L_x_111:
[----:B------:R-:W-:Y:S05]  /*42e0*/  BSYNC.RECONVERGENT B2 ;  /* 0x0000000000027941 */ /* 0x000fea0003800200 */
.L_x_110:
        /* <DEDUP_REMOVED lines=10> */
[----:B------:R-:W-:Y:S01]  /*4390*/  VIADD R0, R18, 0xf3000000 ;  /* 0xf300000012007836 */ /* 0x000fe20000000000 */
[----:B------:R0:W1:Y:S04]  /*43a0*/  MUFU.RSQ R3, R18 ;  /* 0x0000001200037308 */ /* 0x0000680000001400 */
[----:B------:R-:W-:-:S13]  /*43b0*/  ISETP.GT.U32.AND P0, PT, R0, 0x727fffff, PT ;  /* 0x727fffff0000780c */ /* 0x000fda0003f04070 */
[----:B01----:R-:W-:Y:S05]  /*43c0*/  @!P0 BRA `(.L_x_113) ;  /* 0x00000000000c8947 */ /* 0x003fea0003800000 */
[----:B------:R-:W-:-:S07]  /*43d0*/  MOV R0, 0x43f0 ;  /* 0x000043f000007802 */ /* 0x000fce0000000f00 */
[----:B------:R-:W-:Y:S05]  /*43e0*/  CALL.REL.NOINC `($__internal_1_$__cuda_sm20_sqrt_rn_f32_slowpath) ;  /* 0x0000000400a07944 */ /* 0x000fea0003c00000 */
[----:B------:R-:W-:Y:S05]  /*43f0*/  BRA `(.L_x_114) ;  /* 0x0000000000107947 */ /* 0x000fea0003800000 */
.L_x_113:
[----:B------:R-:W-:Y:S01]  /*4400*/  FMUL.FTZ R21, R18, R3 ;  /* 0x0000000312157220 */ /* 0x000fe20000410000 */
[----:B------:R-:W-:-:S03]  /*4410*/  FMUL.FTZ R3, R3, 0.5 ;  /* 0x3f00000003037820 */ /* 0x000fc60000410000 */
[----:B------:R-:W-:-:S04]  /*4420*/  FFMA R0, -R21, R21, R18 ;  /* 0x0000001515007223 */ /* 0x000fc80000000112 */
[----:B------:R-:W-:-:S07]  /*4430*/  FFMA R21, R0, R3, R21 ;  /* 0x0000000300157223 */ /* 0x000fce0000000015 */
.L_x_114:
[----:B------:R-:W-:Y:S05]  /*4440*/  BSYNC.RECONVERGENT B0 ;  /* 0x0000000000007941 */ /* 0x000fea0003800200 */
.L_x_112:
        /* <DEDUP_REMOVED lines=13> */
.L_x_116:
[----:B------:R-:W-:Y:S05]  /*4520*/  BSYNC.RECONVERGENT B2 ;  /* 0x0000000000027941 */ /* 0x000fea0003800200 */
.L_x_115:
[----:B------:R-:W-:-:S04]  /*4530*/  FADD R0, R0, 1 ;  /* 0x3f80000000007421 */ /* 0x000fc80000000000 */
[----:B------:R-:W-:-:S04]  /*4540*/  FMUL R0, R0, 0.5 ;  /* 0x3f00000000007820 */ /* 0x000fc80000400000 */
[----:B------:R-:W-:-:S04]  /*4550*/  FADD R3, -R0, 1 ;  /* 0x3f80000000037421 */ /* 0x000fc80000000100 */
[C-C-:B------:R-:W-:Y:S01]  /*4560*/  FFMA R2, R0.reuse, 0.5, R3.reuse ;  /* 0x3f00000000027823 */ /* 0x140fe20000000003 */
[C-C-:B------:R-:W-:Y:S01]  /*4570*/  FFMA R5, R0.reuse, 0.69999998807907104492, R3.reuse ;  /* 0x3f33333300057823 */ /* 0x140fe20000000003 */
[----:B------:R-:W-:Y:S02]  /*4580*/  FADD R0, R0, R3 ;  /* 0x0000000300007221 */ /* 0x000fe40000000000 */
[----:B------:R-:W-:Y:S01]  /*4590*/  FADD R17, R17, R2 ;  /* 0x0000000211117221 */ /* 0x000fe20000000000 */
[----:B------:R-:W-:Y:S01]  /*45a0*/  FADD R16, R16, R5 ;  /* 0x0000000510107221 */ /* 0x000fe20000000000 */
[----:B------:R-:W-:-:S07]  /*45b0*/  FADD R15, R15, R0 ;  /* 0x000000000f0f7221 */ /* 0x000fce0000000000 */
.L_x_0:
[----:B------:R-:W0:Y:S02]  /*45c0*/  LDCU UR4, c[0x0][0x390] ;  /* 0x00007200ff0477ac */ /* 0x000e240008000800 */
[----:B0-----:R-:W-:-:S04]  /*45d0*/  I2FP.F32.S32 R0, UR4 ;  /* 0x0000000400007c45 */ /* 0x001fc80008201400 */
[----:B------:R-:W-:-:S04]  /*45e0*/  IADD3 R2, PT, PT, R0, 0x1800000, RZ ;  /* 0x0180000000027810 */ /* 0x000fc80007ffe0ff */
[----:B------:R-:W-:-:S04]  /*45f0*/  LOP3.LUT R2, R2, 0x7f800000, RZ, 0xc0, !PT ;  /* 0x7f80000002027812 */ /* 0x000fc800078ec0ff */
[----:B------:R-:W-:-:S13]  /*4600*/  ISETP.GT.U32.AND P0, PT, R2, 0x1ffffff, PT ;  /* 0x01ffffff0200780c */ /* 0x000fda0003f04070 */
[----:B------:R-:W-:Y:S05]  /*4610*/  @P0 BRA `(.L_x_117) ;  /* 0x00000000000c0947 */ /* 0x000fea0003800000 */
[----:B-----5:R-:W-:-:S07]  /*4620*/  MOV R8, 0x4640 ;  /* 0x0000464000087802 */ /* 0x020fce0000000f00 */
[----:B------:R-:W-:Y:S05]  /*4630*/  CALL.REL.NOINC `($__internal_0_$__cuda_sm20_rcp_rn_f32_slowpath) ;  /* 0x0000000000387944 */ /* 0x000fea0003c00000 */
[----:B------:R-:W-:Y:S05]  /*4640*/  BRA `(.L_x_118) ;  /* 0x0000000000107947 */ /* 0x000fea0003800000 */
.L_x_117:
[----:B------:R-:W0:Y:S02]  /*4650*/  MUFU.RCP R3, R0 ;  /* 0x0000000000037308 */ /* 0x000e240000001000 */
[----:B0-----:R-:W-:-:S04]  /*4660*/  FFMA R2, R0, R3, -1 ;  /* 0xbf80000000027423 */ /* 0x001fc80000000003 */
[----:B------:R-:W-:-:S04]  /*4670*/  FADD.FTZ R2, -R2, -RZ ;  /* 0x800000ff02027221 */ /* 0x000fc80000010100 */
[----:B-----5:R-:W-:-:S07]  /*4680*/  FFMA R4, R3, R2, R3 ;  /* 0x0000000203047223 */ /* 0x020fce0000000003 */
.L_x_118:
[----:B------:R-:W0:Y:S01]  /*4690*/  LDC.64 R2, c[0x0][0x380] ;  /* 0x0000e000ff027b82 */ /* 0x000e220000000a00 */
[C---:B------:R-:W-:Y:S01]  /*46a0*/  FMUL R17, R4.reuse, R17 ;  /* 0x0000001104117220 */ /* 0x040fe20000400000 */
[C---:B------:R-:W-:Y:S01]  /*46b0*/  FMUL R5, R4.reuse, R16 ;  /* 0x0000001004057220 */ /* 0x040fe20000400000 */
[----:B------:R-:W-:Y:S01]  /*46c0*/  FMUL R15, R4, R15 ;  /* 0x0000000f040f7220 */ /* 0x000fe20000400000 */
[----:B0-----:R-:W-:-:S05]  /*46d0*/  IMAD.WIDE R2, R14, 0xc, R2 ;  /* 0x0000000c0e027825 */ /* 0x001fca00078e0202 */
[----:B------:R-:W-:Y:S04]  /*46e0*/  STG.E desc[UR10][R2.64], R17 ;  /* 0x0000001102007986 */ /* 0x000fe8000c10190a */
[----:B------:R-:W-:Y:S04]  /*46f0*/  STG.E desc[UR10][R2.64+0x4], R5 ;  /* 0x0000040502007986 */ /* 0x000fe8000c10190a */
[----:B------:R-:W-:Y:S01]  /*4700*/  STG.E desc[UR10][R2.64+0x8], R15 ;  /* 0x0000080f02007986 */ /* 0x000fe2000c10190a */
[----:B------:R-:W-:Y:S05]  /*4710*/  EXIT ;  /* 0x000000000000794d */ /* 0x000fea0003800000 */
        .weak           $__internal_0_$__cuda_sm20_rcp_rn_f32_slowpath
        .type           $__internal_0_$__cuda_sm20_rcp_rn_f32_slowpath,@function
        .size           $__internal_0_$__cuda_sm20_rcp_rn_f32_slowpath,($__internal_1_$__cuda_sm20_sqrt_rn_f32_slowpath - $__internal_0_$__cuda_sm20_rcp_rn_f32_slowpath)
$__internal_0_$__cuda_sm20_rcp_rn_f32_slowpath:
[----:B------:R-:W-:-:S04]  /*4720*/  SHF.L.U32 R2, R0, 0x1, RZ ;  /* 0x0000000100027819 */ /* 0x000fc800000006ff */
[----:B------:R-:W-:-:S04]  /*4730*/  SHF.R.U32.HI R2, RZ, 0x18, R2 ;  /* 0x00000018ff027819 */ /* 0x000fc80000011602 */
[----:B------:R-:W-:-:S13]  /*4740*/  ISETP.NE.U32.AND P0, PT, R2, RZ, PT ;  /* 0x000000ff0200720c */ /* 0x000fda0003f05070 */
[----:B------:R-:W-:Y:S05]  /*4750*/  @P0 BRA `(.L_x_119) ;  /* 0x00000000002c0947 */ /* 0x000fea0003800000 */
[----:B------:R-:W-:-:S04]  /*4760*/  SHF.L.U32 R2, R0, 0x1, RZ ;  /* 0x0000000100027819 */ /* 0x000fc800000006ff */
[----:B------:R-:W-:-:S13]  /*4770*/  ISETP.NE.AND P0, PT, R2, RZ, PT ;  /* 0x000000ff0200720c */ /* 0x000fda0003f05270 */
[----:B------:R2:W3:Y:S01]  /*4780*/  @!P0 MUFU.RCP R2, R0 ;  /* 0x0000000000028308 */ /* 0x0004e20000001000 */
[----:B------:R-:W-:Y:S05]  /*4790*/  @!P0 BRA `(.L_x_120) ;  /* 0x0000000000a48947 */ /* 0x000fea0003800000 */
[----:B------:R-:W-:-:S04]  /*47a0*/  FFMA R3, R0, 1.84467440737095516160e+19, RZ ;  /* 0x5f80000000037823 */ /* 0x000fc800000000ff */
[----:B--2---:R-:W3:Y:S02]  /*47b0*/  MUFU.RCP R0, R3 ;  /* 0x0000000300007308 */ /* 0x004ee40000001000 */
[----:B---3--:R-:W-:-:S04]  /*47c0*/  FFMA R2, R3, R0, -1 ;  /* 0xbf80000003027423 */ /* 0x008fc80000000000 */
[----:B------:R-:W-:-:S04]  /*47d0*/  FADD.FTZ R5, -R2, -RZ ;  /* 0x800000ff02057221 */ /* 0x000fc80000010100 */
[----:B------:R-:W-:-:S04]  /*47e0*/  FFMA R0, R0, R5, R0 ;  /* 0x0000000500007223 */ /* 0x000fc80000000000 */
[----:B------:R-:W-:Y:S01]  /*47f0*/  FFMA R2, R0, 1.84467440737095516160e+19, RZ ;  /* 0x5f80000000027823 */ /* 0x000fe200000000ff */
[----:B------:R-:W-:Y:S06]  /*4800*/  BRA `(.L_x_120) ;  /* 0x0000000000887947 */ /* 0x000fec0003800000 */
.L_x_119:
[----:B------:R-:W-:-:S04]  /*4810*/  IADD3 R3, PT, PT, R2, -0xfd, RZ ;  /* 0xffffff0302037810 */ /* 0x000fc80007ffe0ff */
[----:B------:R-:W-:-:S13]  /*4820*/  ISETP.GT.U32.AND P0, PT, R3, 0x1, PT ;  /* 0x000000010300780c */ /* 0x000fda0003f04070 */
[----:B------:R-:W-:Y:S05]  /*4830*/  @P0 BRA `(.L_x_121) ;  /* 0x0000000000780947 */ /* 0x000fea0003800000 */
[----:B------:R-:W-:Y:S01]  /*4840*/  LOP3.LUT R4, R0, 0x7fffff, RZ, 0xc0, !PT ;  /* 0x007fffff00047812 */ /* 0x000fe200078ec0ff */
[----:B------:R-:W-:-:S03]  /*4850*/  HFMA2 R10, -RZ, RZ, 0, 1.78813934326171875e-07 ;  /* 0x00000003ff0a7431 */ /* 0x000fc600000001ff */
[----:B------:R-:W-:-:S04]  /*4860*/  LOP3.LUT R4, R4, 0x3f800000, RZ, 0xfc, !PT ;  /* 0x3f80000004047812 */ /* 0x000fc800078efcff */
[----:B------:R-:W0:Y:S01]  /*4870*/  MUFU.RCP R5, R4 ;  /* 0x0000000400057308 */ /* 0x000e220000001000 */
[----:B------:R-:W-:Y:S01]  /*4880*/  SHF.L.U32 R9, R10, R3, RZ ;  /* 0x000000030a097219 */ /* 0x000fe200000006ff */
[----:B0-----:R-:W-:-:S04]  /*4890*/  FFMA R6, R4, R5, -1 ;  /* 0xbf80000004067423 */ /* 0x001fc80000000005 */
[----:B------:R-:W-:-:S04]  /*48a0*/  FADD.FTZ R6, -R6, -RZ ;  /* 0x800000ff06067221 */ /* 0x000fc80000010100 */
[CCC-:B------:R-:W-:Y:S01]  /*48b0*/  FFMA.RM R7, R5.reuse, R6.reuse, R5.reuse ;  /* 0x0000000605077223 */ /* 0x1c0fe20000004005 */
[----:B------:R-:W-:-:S04]  /*48c0*/  FFMA.RP R6, R5, R6, R5 ;  /* 0x0000000605067223 */ /* 0x000fc80000008005 */
[C---:B------:R-:W-:Y:S02]  /*48d0*/  LOP3.LUT R5, R7.reuse, 0x7fffff, RZ, 0xc0, !PT ;  /* 0x007fffff07057812 */ /* 0x040fe400078ec0ff */
[----:B------:R-:W-:Y:S02]  /*48e0*/  FSETP.NEU.FTZ.AND P0, PT, R7, R6, PT ;  /* 0x000000060700720b */ /* 0x000fe40003f1d000 */
[----:B------:R-:W-:Y:S02]  /*48f0*/  LOP3.LUT R6, R5, 0x800000, RZ, 0xfc, !PT ;  /* 0x0080000005067812 */ /* 0x000fe400078efcff */
[----:B------:R-:W-:Y:S02]  /*4900*/  SEL R5, RZ, 0xffffffff, !P0 ;  /* 0xffffffffff057807 */ /* 0x000fe40004000000 */
[----:B------:R-:W-:Y:S02]  /*4910*/  LOP3.LUT R4, R9, R6, RZ, 0xc0, !PT ;  /* 0x0000000609047212 */ /* 0x000fe400078ec0ff */
[----:B------:R-:W-:-:S02]  /*4920*/  IADD3 R5, PT, PT, -R5, RZ, RZ ;  /* 0x000000ff05057210 */ /* 0x000fc40007ffe1ff */
[-C--:B------:R-:W-:Y:S02]  /*4930*/  SHF.R.U32.HI R4, RZ, R3.reuse, R4 ;  /* 0x00000003ff047219 */ /* 0x080fe40000011604 */
[----:B------:R-:W-:Y:S02]  /*4940*/  LOP3.LUT P1, RZ, R5, R3, R6, 0xf8, !PT ;  /* 0x0000000305ff7212 */ /* 0x000fe4000782f806 */
[C---:B------:R-:W-:Y:S02]  /*4950*/  LOP3.LUT P0, RZ, R4.reuse, 0x1, RZ, 0xc0, !PT ;  /* 0x0000000104ff7812 */ /* 0x040fe4000780c0ff */
[----:B------:R-:W-:-:S04]  /*4960*/  LOP3.LUT P2, RZ, R4, 0x2, RZ, 0xc0, !PT ;  /* 0x0000000204ff7812 */ /* 0x000fc8000784c0ff */
[----:B------:R-:W-:Y:S02]  /*4970*/  PLOP3.LUT P0, PT, P0, P1, P2, 0xe0, 0x0 ;  /* 0x000000000000781c */ /* 0x000fe40000703c20 */
[----:B------:R-:W-:Y:S02]  /*4980*/  LOP3.LUT P1, RZ, R0, 0x7fffff, RZ, 0xc0, !PT ;  /* 0x007fffff00ff7812 */ /* 0x000fe4000782c0ff */
[----:B------:R-:W-:-:S04]  /*4990*/  SEL R3, RZ, 0x1, !P0 ;  /* 0x00000001ff037807 */ /* 0x000fc80004000000 */
[----:B------:R-:W-:-:S04]  /*49a0*/  IADD3 R3, PT, PT, -R3, RZ, RZ ;  /* 0x000000ff03037210 */ /* 0x000fc80007ffe1ff */
[----:B------:R-:W-:Y:S02]  /*49b0*/  ISETP.GE.AND P0, PT, R3, RZ, PT ;  /* 0x000000ff0300720c */ /* 0x000fe40003f06270 */
[----:B------:R-:W-:-:S04]  /*49c0*/  IADD3 R3, PT, PT, R2, -0xfc, RZ ;  /* 0xffffff0402037810 */ /* 0x000fc80007ffe0ff */
[----:B------:R-:W-:-:S07]  /*49d0*/  SHF.R.U32.HI R3, RZ, R3, R6 ;  /* 0x00000003ff037219 */ /* 0x000fce0000011606 */
[----:B------:R-:W-:-:S04]  /*49e0*/  @!P0 IADD3 R3, PT, PT, R3, 0x1, RZ ;  /* 0x0000000103038810 */ /* 0x000fc80007ffe0ff */
[----:B------:R-:W-:-:S04]  /*49f0*/  @!P1 SHF.L.U32 R3, R3, 0x1, RZ ;  /* 0x0000000103039819 */ /* 0x000fc800000006ff */
[----:B------:R-:W-:Y:S01]  /*4a00*/  LOP3.LUT R2, R3, 0x80000000, R0, 0xf8, !PT ;  /* 0x8000000003027812 */ /* 0x000fe200078ef800 */
[----:B------:R-:W-:Y:S06]  /*4a10*/  BRA `(.L_x_120) ;  /* 0x0000000000047947 */ /* 0x000fec0003800000 */
.L_x_121:
[----:B------:R0:W1:Y:S02]  /*4a20*/  MUFU.RCP R2, R0 ;  /* 0x0000000000027308 */ /* 0x0000640000001000 */
.L_x_120:
[----:B-1-3--:R-:W-:Y:S01]  /*4a30*/  IMAD.MOV.U32 R4, RZ, RZ, R2 ;  /* 0x000000ffff047224 */ /* 0x00afe200078e0002 */
[----:B------:R-:W-:Y:S02]  /*4a40*/  MOV R2, R8 ;  /* 0x0000000800027202 */ /* 0x000fe40000000f00 */
[----:B------:R-:W-:-:S04]  /*4a50*/  MOV R3, 0x0 ;  /* 0x0000000000037802 */ /* 0x000fc80000000f00 */
[----:B0-2---:R-:W-:Y:S05]  /*4a60*/  RET.REL.NODEC R2 `(_Z6renderP4Vec3iiiP6SphereiP17curandStateXORWOW) ;  /* 0xffffffb402647950 */ /* 0x005fea0003c3ffff */
        .weak           $__internal_1_$__cuda_sm20_sqrt_rn_f32_slowpath
        .type           $__internal_1_$__cuda_sm20_sqrt_rn_f32_slowpath,@function
        .size           $__internal_1_$__cuda_sm20_sqrt_rn_f32_slowpath,($__internal_2_$__cuda_sm3x_div_rn_noftz_f32_slowpath - $__internal_1_$__cuda_sm20_sqrt_rn_f32_slowpath)
$__internal_1_$__cuda_sm20_sqrt_rn_f32_slowpath:
[----:B------:R-:W-:-:S13]  /*4a70*/  LOP3.LUT P0, RZ, R18, 0x7fffffff, RZ, 0xc0, !PT ;  /* 0x7fffffff12ff7812 */ /* 0x000fda000780c0ff */
[----:B------:R-:W-:Y:S01]  /*4a80*/  @!P0 MOV R21, R18 ;  /* 0x0000001200158202 */ /* 0x000fe20000000f00 */
[----:B------:R-:W-:Y:S06]  /*4a90*/  @!P0 BRA `(.L_x_122) ;  /* 0x0000000000408947 */ /* 0x000fec0003800000 */
[----:B------:R-:W-:-:S13]  /*4aa0*/  FSETP.GEU.FTZ.AND P0, PT, R18, RZ, PT ;  /* 0x000000ff1200720b */ /* 0x000fda0003f1e000 */
[----:B------:R-:W-:Y:S01]  /*4ab0*/  @!P0 MOV R21, 0x7fffffff ;  /* 0x7fffffff00158802 */ /* 0x000fe20000000f00 */
[----:B------:R-:W-:Y:S06]  /*4ac0*/  @!P0 BRA `(.L_x_122) ;  /* 0x0000000000348947 */ /* 0x000fec0003800000 */
[----:B------:R-:W-:-:S13]  /*4ad0*/  FSETP.GTU.FTZ.AND P0, PT, |R18|, +INF , PT ;  /* 0x7f8000001200780b */ /* 0x000fda0003f1c200 */
[----:B------:R-:W-:Y:S01]  /*4ae0*/  @P0 FADD.FTZ R21, R18, 1 ;  /* 0x3f80000012150421 */ /* 0x000fe20000010000 */
[----:B------:R-:W-:Y:S06]  /*4af0*/  @P0 BRA `(.L_x_122) ;  /* 0x0000000000280947 */ /* 0x000fec0003800000 */
[----:B------:R-:W-:-:S13]  /*4b00*/  FSETP.NEU.FTZ.AND P0, PT, |R18|, +INF , PT ;  /* 0x7f8000001200780b */ /* 0x000fda0003f1d200 */
[----:B------:R-:W-:-:S04]  /*4b10*/  @P0 FFMA R38, R18, 1.84467440737095516160e+19, RZ ;  /* 0x5f80000012260823 */ /* 0x000fc800000000ff */
[----:B------:R-:W0:Y:S02]  /*4b20*/  @P0 MUFU.RSQ R25, R38 ;  /* 0x0000002600190308 */ /* 0x000e240000001400 */
[----:B0-----:R-:W-:Y:S01]  /*4b30*/  @P0 FMUL.FTZ R23, R38, R25 ;  /* 0x0000001926170220 */ /* 0x001fe20000410000 */
[----:B------:R-:W-:-:S03]  /*4b40*/  @P0 FMUL.FTZ R20, R25, 0.5 ;  /* 0x3f00000019140820 */ /* 0x000fc60000410000 */
[----:B------:R-:W-:-:S04]  /*4b50*/  @P0 FADD.FTZ R21, -R23, -RZ ;  /* 0x800000ff17150221 */ /* 0x000fc80000010100 */
[----:B------:R-:W-:Y:S01]  /*4b60*/  @P0 FFMA R42, R23, R21, R38 ;  /* 0x00000015172a0223 */ /* 0x000fe20000000026 */
[----:B------:R-:W-:-:S03]  /*4b70*/  @!P0 MOV R21, R18 ;  /* 0x0000001200158202 */ /* 0x000fc60000000f00 */
[----:B------:R-:W-:-:S04]  /*4b80*/  @P0 FFMA R20, R42, R20, R23 ;  /* 0x000000142a140223 */ /* 0x000fc80000000017 */
[----:B------:R-:W-:-:S07]  /*4b90*/  @P0 FMUL.FTZ R21, R20, 2.3283064365386962891e-10 ;  /* 0x2f80000014150820 */ /* 0x000fce0000410000 */
.L_x_122:
[----:B------:R-:W-:Y:S01]  /*4ba0*/  HFMA2 R43, -RZ, RZ, 0, 0 ;  /* 0x00000000ff2b7431 */ /* 0x000fe200000001ff */
[----:B------:R-:W-:-:S04]  /*4bb0*/  MOV R42, R0 ;  /* 0x00000000002a7202 */ /* 0x000fc80000000f00 */
[----:B------:R-:W-:Y:S05]  /*4bc0*/  RET.REL.NODEC R42 `(_Z6renderP4Vec3iiiP6SphereiP17curandStateXORWOW) ;  /* 0xffffffb42a0c7950 */ /* 0x000fea0003c3ffff */
        .weak           $__internal_2_$__cuda_sm3x_div_rn_noftz_f32_slowpath
        .type           $__internal_2_$__cuda_sm3x_div_rn_noftz_f32_slowpath,@function
        .size           $__internal_2_$__cuda_sm3x_div_rn_noftz_f32_slowpath,(.L_x_137 - $__internal_2_$__cuda_sm3x_div_rn_noftz_f32_slowpath)
$__internal_2_$__cuda_sm3x_div_rn_noftz_f32_slowpath:
[----:B------:R-:W-:Y:S01]  /*4bd0*/  SHF.R.U32.HI R20, RZ, 0x17, R28 ;  /* 0x00000017ff147819 */ /* 0x000fe2000001161c */
[----:B------:R-:W-:Y:S01]  /*4be0*/  BSSY.RECONVERGENT B0, `(.L_x_123) ;  /* 0x0000063000007945 */ /* 0x000fe20003800200 */
[----:B------:R-:W-:Y:S02]  /*4bf0*/  SHF.R.U32.HI R25, RZ, 0x17, R0 ;  /* 0x00000017ff197819 */ /* 0x000fe40000011600 */
[----:B------:R-:W-:Y:S02]  /*4c00*/  LOP3.LUT R20, R20, 0xff, RZ, 0xc0, !PT ;  /* 0x000000ff14147812 */ /* 0x000fe400078ec0ff */
[----:B------:R-:W-:Y:S02]  /*4c10*/  LOP3.LUT R25, R25, 0xff, RZ, 0xc0, !PT ;  /* 0x000000ff19197812 */ /* 0x000fe400078ec0ff */
[----:B------:R-:W-:Y:S02]  /*4c20*/  IADD3 R23, PT, PT, R20, -0x1, RZ ;  /* 0xffffffff14177810 */ /* 0x000fe40007ffe0ff */
[----:B------:R-:W-:-:S02]  /*4c30*/  IADD3 R35, PT, PT, R25, -0x1, RZ ;  /* 0xffffffff19237810 */ /* 0x000fc40007ffe0ff */
[----:B------:R-:W-:Y:S02]  /*4c40*/  ISETP.GT.U32.AND P0, PT, R23, 0xfd, PT ;  /* 0x000000fd1700780c */ /* 0x000fe40003f04070 */
[----:B------:R-:W-:Y:S02]  /*4c50*/  MOV R37, R28 ;  /* 0x0000001c00257202 */ /* 0x000fe40000000f00 */
[----:B------:R-:W-:-:S13]  /*4c60*/  ISETP.GT.U32.OR P0, PT, R35, 0xfd, P0 ;  /* 0x000000fd2300780c */ /* 0x000fda0000704470 */
[----:B------:R-:W-:Y:S01]  /*4c70*/  @!P0 MOV R21, RZ ;  /* 0x000000ff00158202 */ /* 0x000fe20000000f00 */
[----:B------:R-:W-:Y:S06]  /*4c80*/  @!P0 BRA `(.L_x_124) ;  /* 0x00000000005c8947 */ /* 0x000fec0003800000 */
[----:B------:R-:W-:Y:S02]  /*4c90*/  FSETP.GTU.FTZ.AND P0, PT, |R0|, +INF , PT ;  /* 0x7f8000000000780b */ /* 0x000fe40003f1c200 */
[----:B------:R-:W-:-:S04]  /*4ca0*/  FSETP.GTU.FTZ.AND P1, PT, |R28|, +INF , PT ;  /* 0x7f8000001c00780b */ /* 0x000fc80003f3c200 */
[----:B------:R-:W-:-:S13]  /*4cb0*/  PLOP3.LUT P0, PT, P0, P1, PT, 0xf8, 0x8f ;  /* 0x00000000008f781c */ /* 0x000fda0000703f70 */
[----:B------:R-:W-:Y:S05]  /*4cc0*/  @P0 BRA `(.L_x_125) ;  /* 0x00000004004c0947 */ /* 0x000fea0003800000 */
[----:B------:R-:W-:-:S13]  /*4cd0*/  LOP3.LUT P0, RZ, R37, 0x7fffffff, R0, 0xc8, !PT ;  /* 0x7fffffff25ff7812 */ /* 0x000fda000780c800 */
[----:B------:R-:W-:Y:S05]  /*4ce0*/  @!P0 BRA `(.L_x_126) ;  /* 0x00000004003c8947 */ /* 0x000fea0003800000 */
[----:B------:R-:W-:Y:S02]  /*4cf0*/  FSETP.NEU.FTZ.AND P1, PT, |R0|, +INF , PT ;  /* 0x7f8000000000780b */ /* 0x000fe40003f3d200 */
[----:B------:R-:W-:Y:S02]  /*4d00*/  FSETP.NEU.FTZ.AND P2, PT, |R28|, +INF , PT ;  /* 0x7f8000001c00780b */ /* 0x000fe40003f5d200 */
[----:B------:R-:W-:-:S11]  /*4d10*/  FSETP.NEU.FTZ.AND P0, PT, |R0|, +INF , PT ;  /* 0x7f8000000000780b */ /* 0x000fd60003f1d200 */
[----:B------:R-:W-:Y:S05]  /*4d20*/  @!P2 BRA !P1, `(.L_x_126) ;  /* 0x00000004002ca947 */ /* 0x000fea0004800000 */
[----:B------:R-:W-:-:S04]  /*4d30*/  LOP3.LUT P1, RZ, R0, 0x7fffffff, RZ, 0xc0, !PT ;  /* 0x7fffffff00ff7812 */ /* 0x000fc8000782c0ff */
[----:B------:R-:W-:-:S13]  /*4d40*/  PLOP3.LUT P1, PT, P2, P1, PT, 0x2f, 0xf2 ;  /* 0x0000000000f2781c */ /* 0x000fda0001722577 */
[----:B------:R-:W-:Y:S05]  /*4d50*/  @P1 BRA `(.L_x_127) ;  /* 0x0000000400181947 */ /* 0x000fea0003800000 */
[----:B------:R-:W-:-:S04]  /*4d60*/  LOP3.LUT P1, RZ, R37, 0x7fffffff, RZ, 0xc0, !PT ;  /* 0x7fffffff25ff7812 */ /* 0x000fc8000782c0ff */
[----:B------:R-:W-:-:S13]  /*4d70*/  PLOP3.LUT P0, PT, P0, P1, PT, 0x2f, 0xf2 ;  /* 0x0000000000f2781c */ /* 0x000fda0000702577 */
[----:B------:R-:W-:Y:S05]  /*4d80*/  @P0 BRA `(.L_x_128) ;  /* 0x0000000400000947 */ /* 0x000fea0003800000 */
[----:B------:R-:W-:Y:S02]  /*4d90*/  ISETP.GE.AND P0, PT, R35, RZ, PT ;  /* 0x000000ff2300720c */ /* 0x000fe40003f06270 */
[----:B------:R-:W-:-:S11]  /*4da0*/  ISETP.GE.AND P1, PT, R23, RZ, PT ;  /* 0x000000ff1700720c */ /* 0x000fd60003f26270 */
[----:B------:R-:W-:Y:S01]  /*4db0*/  @P0 MOV R21, RZ ;  /* 0x000000ff00150202 */ /* 0x000fe20000000f00 */
[----:B------:R-:W-:Y:S02]  /*4dc0*/  @!P0 IMAD.MOV.U32 R21, RZ, RZ, -0x40 ;  /* 0xffffffc0ff158424 */ /* 0x000fe400078e00ff */
[----:B------:R-:W-:Y:S01]  /*4dd0*/  @!P0 FFMA R0, R0, 1.84467440737095516160e+19, RZ ;  /* 0x5f80000000008823 */ /* 0x000fe200000000ff */
[----:B------:R-:W-:Y:S02]  /*4de0*/  @!P1 FFMA R37, R28, 1.84467440737095516160e+19, RZ ;  /* 0x5f8000001c259823 */ /* 0x000fe400000000ff */
[----:B------:R-:W-:-:S07]  /*4df0*/  @!P1 IADD3 R21, PT, PT, R21, 0x40, RZ ;  /* 0x0000004015159810 */ /* 0x000fce0007ffe0ff */
.L_x_124:
[----:B------:R-:W-:Y:S01]  /*4e00*/  LEA R42, R20, 0xc0800000, 0x17 ;  /* 0xc0800000142a7811 */ /* 0x000fe200078eb8ff */
[----:B------:R-:W-:Y:S01]  /*4e10*/  BSSY.RECONVERGENT B1, `(.L_x_129) ;  /* 0x0000036000017945 */ /* 0x000fe20003800200 */
[----:B------:R-:W-:Y:S02]  /*4e20*/  IADD3 R25, PT, PT, R25, -0x7f, RZ ;  /* 0xffffff8119197810 */ /* 0x000fe40007ffe0ff */
[----:B------:R-:W-:-:S03]  /*4e30*/  IADD3 R42, PT, PT, -R42, R37, RZ ;  /* 0x000000252a2a7210 */ /* 0x000fc60007ffe1ff */
[C---:B------:R-:W-:Y:S01]  /*4e40*/  IMAD R0, R25.reuse, -0x800000, R0 ;  /* 0xff80000019007824 */ /* 0x040fe200078e0200 */
[----:B------:R0:W1:Y:S01]  /*4e50*/  MUFU.RCP R38, R42 ;  /* 0x0000002a00267308 */ /* 0x0000620000001000 */
[----:B------:R-:W-:Y:S01]  /*4e60*/  FADD.FTZ R23, -R42, -RZ ;  /* 0x800000ff2a177221 */ /* 0x000fe20000010100 */
[----:B0-----:R-:W-:-:S04]  /*4e70*/  IADD3 R42, PT, PT, R25, 0x7f, -R20 ;  /* 0x0000007f192a7810 */ /* 0x001fc80007ffe814 */
[----:B------:R-:W-:Y:S01]  /*4e80*/  IADD3 R21, PT, PT, R42, R21, RZ ;  /* 0x000000152a157210 */ /* 0x000fe20007ffe0ff */
[----:B-1----:R-:W-:-:S04]  /*4e90*/  FFMA R35, R38, R23, 1 ;  /* 0x3f80000026237423 */ /* 0x002fc80000000017 */
[----:B------:R-:W-:-:S04]  /*4ea0*/  FFMA R35, R38, R35, R38 ;  /* 0x0000002326237223 */ /* 0x000fc80000000026 */
[----:B------:R-:W-:-:S04]  /*4eb0*/  FFMA R38, R0, R35, RZ ;  /* 0x0000002300267223 */ /* 0x000fc800000000ff */
[----:B------:R-:W-:-:S04]  /*4ec0*/  FFMA R37, R23, R38, R0 ;  /* 0x0000002617257223 */ /* 0x000fc80000000000 */
[----:B------:R-:W-:-:S04]  /*4ed0*/  FFMA R38, R35, R37, R38 ;  /* 0x0000002523267223 */ /* 0x000fc80000000026 */
[----:B------:R-:W-:-:S04]  /*4ee0*/  FFMA R23, R23, R38, R0 ;  /* 0x0000002617177223 */ /* 0x000fc80000000000 */
[----:B------:R-:W-:-:S05]  /*4ef0*/  FFMA R0, R35, R23, R38 ;  /* 0x0000001723007223 */ /* 0x000fca0000000026 */
[----:B------:R-:W-:-:S04]  /*4f00*/  SHF.R.U32.HI R20, RZ, 0x17, R0 ;  /* 0x00000017ff147819 */ /* 0x000fc80000011600 */
[----:B------:R-:W-:-:S04]  /*4f10*/  LOP3.LUT R20, R20, 0xff, RZ, 0xc0, !PT ;  /* 0x000000ff14147812 */ /* 0x000fc800078ec0ff */
[----:B------:R-:W-:-:S04]  /*4f20*/  IADD3 R20, PT, PT, R20, R21, RZ ;  /* 0x0000001514147210 */ /* 0x000fc80007ffe0ff */
[----:B------:R-:W-:-:S04]  /*4f30*/  IADD3 R25, PT, PT, R20, -0x1, RZ ;  /* 0xffffffff14197810 */ /* 0x000fc80007ffe0ff */
[----:B------:R-:W-:-:S13]  /*4f40*/  ISETP.GE.U32.AND P0, PT, R25, 0xfe, PT ;  /* 0x000000fe1900780c */ /* 0x000fda0003f06070 */
[----:B------:R-:W-:Y:S05]  /*4f50*/  @!P0 BRA `(.L_x_130) ;  /* 0x0000000000808947 */ /* 0x000fea0003800000 */
[----:B------:R-:W-:-:S13]  /*4f60*/  ISETP.GT.AND P0, PT, R20, 0xfe, PT ;  /* 0x000000fe1400780c */ /* 0x000fda0003f04270 */
[----:B------:R-:W-:Y:S05]  /*4f70*/  @P0 BRA `(.L_x_131) ;  /* 0x00000000006c0947 */ /* 0x000fea0003800000 */
[----:B------:R-:W-:-:S13]  /*4f80*/  ISETP.GE.AND P0, PT, R20, 0x1, PT ;  /* 0x000000011400780c */ /* 0x000fda0003f06270 */
[----:B------:R-:W-:Y:S05]  /*4f90*/  @P0 BRA `(.L_x_132) ;  /* 0x0000000000740947 */ /* 0x000fea0003800000 */
[----:B------:R-:W-:Y:S02]  /*4fa0*/  ISETP.GE.AND P0, PT, R20, -0x18, PT ;  /* 0xffffffe81400780c */ /* 0x000fe40003f06270 */
[----:B------:R-:W-:-:S11]  /*4fb0*/  LOP3.LUT R0, R0, 0x80000000, RZ, 0xc0, !PT ;  /* 0x8000000000007812 */ /* 0x000fd600078ec0ff */
[----:B------:R-:W-:Y:S05]  /*4fc0*/  @!P0 BRA `(.L_x_132) ;  /* 0x0000000000688947 */ /* 0x000fea0003800000 */
[CCC-:B------:R-:W-:Y:S01]  /*4fd0*/  FFMA.RZ R21, R35.reuse, R23.reuse, R38.reuse ;  /* 0x0000001723157223 */ /* 0x1c0fe2000000c026 */
[CCC-:B------:R-:W-:Y:S01]  /*4fe0*/  FFMA.RP R25, R35.reuse, R23.reuse, R38.reuse ;  /* 0x0000001723197223 */ /* 0x1c0fe20000008026 */
[----:B------:R-:W-:Y:S01]  /*4ff0*/  FFMA.RM R38, R35, R23, R38 ;  /* 0x0000001723267223 */ /* 0x000fe20000004026 */
[C---:B------:R-:W-:Y:S02]  /*5000*/  IADD3 R23, PT, PT, R20.reuse, 0x20, RZ ;  /* 0x0000002014177810 */ /* 0x040fe40007ffe0ff */
[----:B------:R-:W-:Y:S02]  /*5010*/  LOP3.LUT R21, R21, 0x7fffff, RZ, 0xc0, !PT ;  /* 0x007fffff15157812 */ /* 0x000fe400078ec0ff */
[C---:B------:R-:W-:Y:S02]  /*5020*/  ISETP.NE.AND P2, PT, R20.reuse, RZ, PT ;  /* 0x000000ff1400720c */ /* 0x040fe40003f45270 */
[----:B------:R-:W-:Y:S02]  /*5030*/  LOP3.LUT R42, R21, 0x800000, RZ, 0xfc, !PT ;  /* 0x00800000152a7812 */ /* 0x000fe400078efcff */
[----:B------:R-:W-:-:S02]  /*5040*/  ISETP.NE.AND P1, PT, R20, RZ, PT ;  /* 0x000000ff1400720c */ /* 0x000fc40003f25270 */
[----:B------:R-:W-:Y:S02]  /*5050*/  IADD3 R20, PT, PT, -R20, RZ, RZ ;  /* 0x000000ff14147210 */ /* 0x000fe40007ffe1ff */
[----:B------:R-:W-:Y:S02]  /*5060*/  SHF.L.U32 R23, R42, R23, RZ ;  /* 0x000000172a177219 */ /* 0x000fe400000006ff */
[----:B------:R-:W-:Y:S02]  /*5070*/  FSETP.NEU.FTZ.AND P0, PT, R25, R38, PT ;  /* 0x000000261900720b */ /* 0x000fe40003f1d000 */
[----:B------:R-:W-:Y:S02]  /*5080*/  SEL R21, R20, RZ, P2 ;  /* 0x000000ff14157207 */ /* 0x000fe40001000000 */
[----:B------:R-:W-:Y:S02]  /*5090*/  ISETP.NE.AND P1, PT, R23, RZ, P1 ;  /* 0x000000ff1700720c */ /* 0x000fe40000f25270 */
[----:B------:R-:W-:-:S02]  /*50a0*/  SHF.R.U32.HI R23, RZ, R21, R42 ;  /* 0x00000015ff177219 */ /* 0x000fc4000001162a */
[----:B------:R-:W-:Y:S02]  /*50b0*/  PLOP3.LUT P0, PT, P0, P1, PT, 0xf8, 0x8f ;  /* 0x00000000008f781c */ /* 0x000fe40000703f70 */
[----:B------:R-:W-:Y:S02]  /*50c0*/  SHF.R.U32.HI R21, RZ, 0x1, R23 ;  /* 0x00000001ff157819 */ /* 0x000fe40000011617 */
[----:B------:R-:W-:-:S04]  /*50d0*/  SEL R20, RZ, 0x1, !P0 ;  /* 0x00000001ff147807 */ /* 0x000fc80004000000 */
[----:B------:R-:W-:-:S04]  /*50e0*/  LOP3.LUT R20, R20, 0x1, R21, 0xf8, !PT ;  /* 0x0000000114147812 */ /* 0x000fc800078ef815 */
[----:B------:R-:W-:-:S04]  /*50f0*/  LOP3.LUT R20, R20, R23, RZ, 0xc0, !PT ;  /* 0x0000001714147212 */ /* 0x000fc800078ec0ff */
[----:B------:R-:W-:-:S04]  /*5100*/  IADD3 R21, PT, PT, R21, R20, RZ ;  /* 0x0000001415157210 */ /* 0x000fc80007ffe0ff */
[----:B------:R-:W-:Y:S01]  /*5110*/  LOP3.LUT R0, R21, R0, RZ, 0xfc, !PT ;  /* 0x0000000015007212 */ /* 0x000fe200078efcff */
[----:B------:R-:W-:Y:S06]  /*5120*/  BRA `(.L_x_132) ;  /* 0x0000000000107947 */ /* 0x000fec0003800000 */
.L_x_131:
[----:B------:R-:W-:-:S04]  /*5130*/  LOP3.LUT R0, R0, 0x80000000, RZ, 0xc0, !PT ;  /* 0x8000000000007812 */ /* 0x000fc800078ec0ff */
[----:B------:R-:W-:Y:S01]  /*5140*/  LOP3.LUT R0, R0, 0x7f800000, RZ, 0xfc, !PT ;  /* 0x7f80000000007812 */ /* 0x000fe200078efcff */
[----:B------:R-:W-:Y:S06]  /*5150*/  BRA `(.L_x_132) ;  /* 0x0000000000047947 */ /* 0x000fec0003800000 */
.L_x_130:
[----:B------:R-:W-:-:S07]  /*5160*/  LEA R0, R21, R0, 0x17 ;  /* 0x0000000015007211 */ /* 0x000fce00078eb8ff */
.L_x_132:
[----:B------:R-:W-:Y:S05]  /*5170*/  BSYNC.RECONVERGENT B1 ;  /* 0x0000000000017941 */ /* 0x000fea0003800200 */
.L_x_129:
[----:B------:R-:W-:Y:S05]  /*5180*/  BRA `(.L_x_133) ;  /* 0x0000000000207947 */ /* 0x000fea0003800000 */
.L_x_128:
[----:B------:R-:W-:-:S04]  /*5190*/  LOP3.LUT R0, R37, 0x80000000, R0, 0x48, !PT ;  /* 0x8000000025007812 */ /* 0x000fc800078e4800 */
[----:B------:R-:W-:Y:S01]  /*51a0*/  LOP3.LUT R0, R0, 0x7f800000, RZ, 0xfc, !PT ;  /* 0x7f80000000007812 */ /* 0x000fe200078efcff */
[----:B------:R-:W-:Y:S06]  /*51b0*/  BRA `(.L_x_133) ;  /* 0x0000000000147947 */ /* 0x000fec0003800000 */
.L_x_127:
[----:B------:R-:W-:Y:S01]  /*51c0*/  LOP3.LUT R0, R37, 0x80000000, R0, 0x48, !PT ;  /* 0x8000000025007812 */ /* 0x000fe200078e4800 */
[----:B------:R-:W-:Y:S06]  /*51d0*/  BRA `(.L_x_133) ;  /* 0x00000000000c7947 */ /* 0x000fec0003800000 */
.L_x_126:
[----:B------:R-:W0:Y:S01]  /*51e0*/  MUFU.RSQ R0, -QNAN ;  /* 0xffc0000000007908 */ /* 0x000e220000001400 */
[----:B------:R-:W-:Y:S05]  /*51f0*/  BRA `(.L_x_133) ;  /* 0x0000000000047947 */ /* 0x000fea0003800000 */
.L_x_125:
[----:B------:R-:W-:-:S07]  /*5200*/  FADD.FTZ R0, R0, R28 ;  /* 0x0000001c00007221 */ /* 0x000fce0000010000 */
.L_x_133:
[----:B------:R-:W-:Y:S05]  /*5210*/  BSYNC.RECONVERGENT B0 ;  /* 0x0000000000007941 */ /* 0x000fea0003800200 */
.L_x_123:
[----:B------:R-:W-:Y:S01]  /*5220*/  HFMA2 R21, -RZ, RZ, 0, 0 ;  /* 0x00000000ff157431 */ /* 0x000fe200000001ff */
[----:B------:R-:W-:-:S04]  /*5230*/  MOV R20, R18 ;  /* 0x0000001200147202 */ /* 0x000fc80000000f00 */
[----:B0-----:R-:W-:Y:S05]  /*5240*/  RET.REL.NODEC R20 `(_Z6renderP4Vec3iiiP6SphereiP17curandStateXORWOW) ;  /* 0xffffffac146c7950 */ /* 0x001fea0003c3ffff */
.L_x_134:
[----:B------:R-:W-:-:S00]  /*5250*/  BRA `(.L_x_134) ;  /* 0xfffffffc00fc7947 */ /* 0x000fc0000383ffff */
[----:B------:R-:W-:-:S00]  /*5260*/  NOP ;  /* 0x0000000000007918 */ /* 0x000fc00000000000 */
        /* <DEDUP_REMOVED lines=9> */
.L_x_137:


//--------------------- .nv.global.init           --------------------------
	.section	.nv.global.init,"aw",@progbits
	.align	4
.nv.global.init:
	.type		mrg32k3aM1SubSeq,@object
	.size		mrg32k3aM1SubSeq,(mrg32k3aM2SubSeq - mrg32k3aM1SubSeq)
mrg32k3aM1SubSeq:
        /*0000*/ 	.byte	0x0b, 0xcc, 0xee, 0x04, 0x73, 0x29, 0x8b, 0x6f, 0xf6, 0x53, 0x03, 0xf6, 0x23, 0xf6, 0xea, 0xda
        /* <DEDUP_REMOVED lines=125> */
	.type		mrg32k3aM2SubSeq,@object
	.size		mrg32k3aM2SubSeq,(mrg32k3aM1 - mrg32k3aM2SubSeq)
mrg32k3aM2SubSeq:
        /* <DEDUP_REMOVED lines=126> */
	.type		mrg32k3aM1,@object
	.size		mrg32k3aM1,(mrg32k3aM1Seq - mrg32k3aM1)
mrg32k3aM1:
        /* <DEDUP_REMOVED lines=144> */
	.type		mrg32k3aM1Seq,@object
	.size		mrg32k3aM1Seq,(mrg32k3aM2 - mrg32k3aM1Seq)
mrg32k3aM1Seq:
        /* <DEDUP_REMOVED lines=144> */
	.type		mrg32k3aM2,@object
	.size		mrg32k3aM2,(mrg32k3aM2Seq - mrg32k3aM2)
mrg32k3aM2:
        /* <DEDUP_REMOVED lines=144> */
	.type		mrg32k3aM2Seq,@object
	.size		mrg32k3aM2Seq,(precalc_xorwow_matrix - mrg32k3aM2Seq)
mrg32k3aM2Seq:
        /* <DEDUP_REMOVED lines=144> */
	.type		precalc_xorwow_matrix,@object
	.size		precalc_xorwow_matrix,(precalc_xorwow_offset_matrix - precalc_xorwow_matrix)
precalc_xorwow_matrix:
        /* <DEDUP_REMOVED lines=6400> */
	.type		precalc_xorwow_offset_matrix,@object
	.size		precalc_xorwow_offset_matrix,(.L_1 - precalc_xorwow_offset_matrix)
precalc_xorwow_offset_matrix:
        /* <DEDUP_REMOVED lines=6400> */
.L_1:


//--------------------- .nv.shared.reserved.0     --------------------------
	.section	.nv.shared.reserved.0,"aw",@nobits
	.weak		__nv_reservedSMEM_offset_0_alias
	.size		__nv_reservedSMEM_offset_0_alias, 0, 64
	.other		__nv_reservedSMEM_offset_0_alias,@"STO_CUDA_RESERVED_SHARED STV_DEFAULT"
__nv_reservedSMEM_offset_0_alias:
	.zero		0
	.zero		64


//--------------------- .nv.constant0._Z6renderP4Vec3iiiP6SphereiP17curandStateXORWOW --------------------------
	.section	.nv.constant0._Z6renderP4Vec3iiiP6SphereiP17curandStateXORWOW,"a",@progbits
	.sectionflags	@""
	.align	4
.nv.constant0._Z6renderP4Vec3iiiP6SphereiP17curandStateXORWOW:
	.zero		944


//--------------------- SYMBOLS --------------------------

	.type		.nv.reservedSmem.offset0,@object
	.size		.nv.reservedSmem.offset0,0x4
